//
// Generated by NVIDIA NVVM Compiler
//
// Compiler Build ID: CL-36424714
// Cuda compilation tools, release 13.0, V13.0.88
// Based on NVVM 20.0.0
//

.version 9.0
.target sm_100
.address_size 64

	// .globl	_Z10mineKernel11BlockHeaderjj
.global .align 4 .u32 foundNonce;
.global .align 4 .u32 found;
.global .align 1 .b8 foundHash[32];
// _ZZ10mineKernel11BlockHeaderjjE10s_prevHash has been demoted
// _ZZ10mineKernel11BlockHeaderjjE12s_merkleRoot has been demoted
// _ZZ10mineKernel11BlockHeaderjjE9s_version has been demoted
// _ZZ10mineKernel11BlockHeaderjjE6s_time has been demoted
// _ZZ10mineKernel11BlockHeaderjjE6s_bits has been demoted
.global .align 4 .b8 _ZN34_INTERNAL_3a62989b_4_k_cu_dcb5b6246sha2561kE[256] = {152, 47, 138, 66, 145, 68, 55, 113, 207, 251, 192, 181, 165, 219, 181, 233, 91, 194, 86, 57, 241, 17, 241, 89, 164, 130, 63, 146, 213, 94, 28, 171, 152, 170, 7, 216, 1, 91, 131, 18, 190, 133, 49, 36, 195, 125, 12, 85, 116, 93, 190, 114, 254, 177, 222, 128, 167, 6, 220, 155, 116, 241, 155, 193, 193, 105, 155, 228, 134, 71, 190, 239, 198, 157, 193, 15, 204, 161, 12, 36, 111, 44, 233, 45, 170, 132, 116, 74, 220, 169, 176, 92, 218, 136, 249, 118, 82, 81, 62, 152, 109, 198, 49, 168, 200, 39, 3, 176, 199, 127, 89, 191, 243, 11, 224, 198, 71, 145, 167, 213, 81, 99, 202, 6, 103, 41, 41, 20, 133, 10, 183, 39, 56, 33, 27, 46, 252, 109, 44, 77, 19, 13, 56, 83, 84, 115, 10, 101, 187, 10, 106, 118, 46, 201, 194, 129, 133, 44, 114, 146, 161, 232, 191, 162, 75, 102, 26, 168, 112, 139, 75, 194, 163, 81, 108, 199, 25, 232, 146, 209, 36, 6, 153, 214, 133, 53, 14, 244, 112, 160, 106, 16, 22, 193, 164, 25, 8, 108, 55, 30, 76, 119, 72, 39, 181, 188, 176, 52, 179, 12, 28, 57, 74, 170, 216, 78, 79, 202, 156, 91, 243, 111, 46, 104, 238, 130, 143, 116, 111, 99, 165, 120, 20, 120, 200, 132, 8, 2, 199, 140, 250, 255, 190, 144, 235, 108, 80, 164, 247, 163, 249, 190, 242, 120, 113, 198};

.visible .entry _Z10mineKernel11BlockHeaderjj(
	.param .align 4 .b8 _Z10mineKernel11BlockHeaderjj_param_0[80],
	.param .u32 _Z10mineKernel11BlockHeaderjj_param_1,
	.param .u32 _Z10mineKernel11BlockHeaderjj_param_2
)
{
	.local .align 16 .b8 	__local_depot0[256];
	.reg .b64 	%SP;
	.reg .b64 	%SPL;
	.reg .pred 	%p<75>;
	.reg .b16 	%rs<148>;
	.reg .b32 	%r<535>;
	.reg .b64 	%rd<26>;
	// demoted variable
	.shared .align 4 .b8 _ZZ10mineKernel11BlockHeaderjjE10s_prevHash[32];
	// demoted variable
	.shared .align 1 .b8 _ZZ10mineKernel11BlockHeaderjjE12s_merkleRoot[32];
	// demoted variable
	.shared .align 4 .u32 _ZZ10mineKernel11BlockHeaderjjE9s_version;
	// demoted variable
	.shared .align 4 .u32 _ZZ10mineKernel11BlockHeaderjjE6s_time;
	// demoted variable
	.shared .align 4 .u32 _ZZ10mineKernel11BlockHeaderjjE6s_bits;
	mov.u64 	%SPL, __local_depot0;
	ld.param.u32 	%r25, [_Z10mineKernel11BlockHeaderjj_param_0+64];
	bfe.u32 	%r26, %r25, 24, 8;
	cvt.u16.u32 	%rs94, %r26;
	bfe.u32 	%r27, %r25, 16, 8;
	cvt.u16.u32 	%rs93, %r27;
	bfe.u32 	%r28, %r25, 8, 8;
	cvt.u16.u32 	%rs92, %r28;
	bfe.u32 	%r29, %r25, 0, 8;
	cvt.u16.u32 	%rs91, %r29;
	ld.param.u32 	%r30, [_Z10mineKernel11BlockHeaderjj_param_0+60];
	bfe.u32 	%r31, %r30, 24, 8;
	cvt.u16.u32 	%rs90, %r31;
	bfe.u32 	%r32, %r30, 16, 8;
	cvt.u16.u32 	%rs89, %r32;
	bfe.u32 	%r33, %r30, 8, 8;
	cvt.u16.u32 	%rs88, %r33;
	bfe.u32 	%r34, %r30, 0, 8;
	cvt.u16.u32 	%rs87, %r34;
	ld.param.u32 	%r35, [_Z10mineKernel11BlockHeaderjj_param_0+56];
	bfe.u32 	%r36, %r35, 24, 8;
	cvt.u16.u32 	%rs86, %r36;
	bfe.u32 	%r37, %r35, 16, 8;
	cvt.u16.u32 	%rs85, %r37;
	bfe.u32 	%r38, %r35, 8, 8;
	cvt.u16.u32 	%rs84, %r38;
	bfe.u32 	%r39, %r35, 0, 8;
	cvt.u16.u32 	%rs83, %r39;
	ld.param.u32 	%r40, [_Z10mineKernel11BlockHeaderjj_param_0+52];
	bfe.u32 	%r41, %r40, 24, 8;
	cvt.u16.u32 	%rs82, %r41;
	bfe.u32 	%r42, %r40, 16, 8;
	cvt.u16.u32 	%rs81, %r42;
	bfe.u32 	%r43, %r40, 8, 8;
	cvt.u16.u32 	%rs80, %r43;
	bfe.u32 	%r44, %r40, 0, 8;
	cvt.u16.u32 	%rs79, %r44;
	ld.param.u32 	%r45, [_Z10mineKernel11BlockHeaderjj_param_0+48];
	bfe.u32 	%r46, %r45, 24, 8;
	cvt.u16.u32 	%rs78, %r46;
	bfe.u32 	%r47, %r45, 16, 8;
	cvt.u16.u32 	%rs77, %r47;
	bfe.u32 	%r48, %r45, 8, 8;
	cvt.u16.u32 	%rs76, %r48;
	bfe.u32 	%r49, %r45, 0, 8;
	cvt.u16.u32 	%rs75, %r49;
	ld.param.u32 	%r50, [_Z10mineKernel11BlockHeaderjj_param_0+44];
	bfe.u32 	%r51, %r50, 24, 8;
	cvt.u16.u32 	%rs74, %r51;
	bfe.u32 	%r52, %r50, 16, 8;
	cvt.u16.u32 	%rs73, %r52;
	bfe.u32 	%r53, %r50, 8, 8;
	cvt.u16.u32 	%rs72, %r53;
	bfe.u32 	%r54, %r50, 0, 8;
	cvt.u16.u32 	%rs71, %r54;
	ld.param.u32 	%r55, [_Z10mineKernel11BlockHeaderjj_param_0+40];
	bfe.u32 	%r56, %r55, 24, 8;
	cvt.u16.u32 	%rs70, %r56;
	bfe.u32 	%r57, %r55, 16, 8;
	cvt.u16.u32 	%rs69, %r57;
	bfe.u32 	%r58, %r55, 8, 8;
	cvt.u16.u32 	%rs68, %r58;
	bfe.u32 	%r59, %r55, 0, 8;
	cvt.u16.u32 	%rs67, %r59;
	ld.param.u32 	%r60, [_Z10mineKernel11BlockHeaderjj_param_0+36];
	bfe.u32 	%r61, %r60, 24, 8;
	cvt.u16.u32 	%rs66, %r61;
	bfe.u32 	%r62, %r60, 16, 8;
	cvt.u16.u32 	%rs65, %r62;
	bfe.u32 	%r63, %r60, 8, 8;
	cvt.u16.u32 	%rs64, %r63;
	bfe.u32 	%r64, %r60, 0, 8;
	cvt.u16.u32 	%rs63, %r64;
	ld.param.u32 	%r65, [_Z10mineKernel11BlockHeaderjj_param_0+32];
	bfe.u32 	%r66, %r65, 24, 8;
	cvt.u16.u32 	%rs62, %r66;
	bfe.u32 	%r67, %r65, 16, 8;
	cvt.u16.u32 	%rs61, %r67;
	bfe.u32 	%r68, %r65, 8, 8;
	cvt.u16.u32 	%rs60, %r68;
	bfe.u32 	%r69, %r65, 0, 8;
	cvt.u16.u32 	%rs59, %r69;
	ld.param.u32 	%r70, [_Z10mineKernel11BlockHeaderjj_param_0+28];
	bfe.u32 	%r71, %r70, 24, 8;
	cvt.u16.u32 	%rs58, %r71;
	bfe.u32 	%r72, %r70, 16, 8;
	cvt.u16.u32 	%rs57, %r72;
	bfe.u32 	%r73, %r70, 8, 8;
	cvt.u16.u32 	%rs56, %r73;
	bfe.u32 	%r74, %r70, 0, 8;
	cvt.u16.u32 	%rs55, %r74;
	ld.param.u32 	%r75, [_Z10mineKernel11BlockHeaderjj_param_0+24];
	bfe.u32 	%r76, %r75, 24, 8;
	cvt.u16.u32 	%rs54, %r76;
	bfe.u32 	%r77, %r75, 16, 8;
	cvt.u16.u32 	%rs53, %r77;
	bfe.u32 	%r78, %r75, 8, 8;
	cvt.u16.u32 	%rs52, %r78;
	bfe.u32 	%r79, %r75, 0, 8;
	cvt.u16.u32 	%rs51, %r79;
	ld.param.u32 	%r80, [_Z10mineKernel11BlockHeaderjj_param_0+20];
	bfe.u32 	%r81, %r80, 24, 8;
	cvt.u16.u32 	%rs50, %r81;
	bfe.u32 	%r82, %r80, 16, 8;
	cvt.u16.u32 	%rs49, %r82;
	bfe.u32 	%r83, %r80, 8, 8;
	cvt.u16.u32 	%rs48, %r83;
	bfe.u32 	%r84, %r80, 0, 8;
	cvt.u16.u32 	%rs47, %r84;
	ld.param.u32 	%r85, [_Z10mineKernel11BlockHeaderjj_param_0+16];
	bfe.u32 	%r86, %r85, 24, 8;
	cvt.u16.u32 	%rs46, %r86;
	bfe.u32 	%r87, %r85, 16, 8;
	cvt.u16.u32 	%rs45, %r87;
	bfe.u32 	%r88, %r85, 8, 8;
	cvt.u16.u32 	%rs44, %r88;
	bfe.u32 	%r89, %r85, 0, 8;
	cvt.u16.u32 	%rs43, %r89;
	ld.param.u32 	%r90, [_Z10mineKernel11BlockHeaderjj_param_0+12];
	bfe.u32 	%r91, %r90, 24, 8;
	cvt.u16.u32 	%rs42, %r91;
	bfe.u32 	%r92, %r90, 16, 8;
	cvt.u16.u32 	%rs41, %r92;
	bfe.u32 	%r93, %r90, 8, 8;
	cvt.u16.u32 	%rs40, %r93;
	bfe.u32 	%r94, %r90, 0, 8;
	cvt.u16.u32 	%rs39, %r94;
	ld.param.u32 	%r95, [_Z10mineKernel11BlockHeaderjj_param_0+8];
	bfe.u32 	%r96, %r95, 24, 8;
	cvt.u16.u32 	%rs38, %r96;
	bfe.u32 	%r97, %r95, 16, 8;
	cvt.u16.u32 	%rs37, %r97;
	bfe.u32 	%r98, %r95, 8, 8;
	cvt.u16.u32 	%rs36, %r98;
	bfe.u32 	%r99, %r95, 0, 8;
	cvt.u16.u32 	%rs35, %r99;
	ld.param.u32 	%r100, [_Z10mineKernel11BlockHeaderjj_param_0+4];
	bfe.u32 	%r101, %r100, 24, 8;
	cvt.u16.u32 	%rs34, %r101;
	bfe.u32 	%r102, %r100, 16, 8;
	cvt.u16.u32 	%rs33, %r102;
	bfe.u32 	%r103, %r100, 8, 8;
	cvt.u16.u32 	%rs32, %r103;
	bfe.u32 	%r104, %r100, 0, 8;
	cvt.u16.u32 	%rs31, %r104;
	ld.param.u32 	%r21, [_Z10mineKernel11BlockHeaderjj_param_0+72];
	ld.param.u32 	%r20, [_Z10mineKernel11BlockHeaderjj_param_0+68];
	ld.param.u32 	%r19, [_Z10mineKernel11BlockHeaderjj_param_0];
	add.u64 	%rd1, %SPL, 0;
	add.u64 	%rd2, %SPL, 0;
	mov.u32 	%r105, %tid.x;
	setp.ne.s32 	%p1, %r105, 0;
	@%p1 bra 	$L__BB0_2;
	cvt.u32.u16 	%r106, %rs31;
	cvt.u32.u16 	%r107, %rs32;
	prmt.b32 	%r108, %r106, %r107, 0x3340U;
	cvt.u32.u16 	%r109, %rs33;
	cvt.u32.u16 	%r110, %rs34;
	prmt.b32 	%r111, %r109, %r110, 0x3340U;
	prmt.b32 	%r112, %r108, %r111, 0x5410U;
	st.shared.u32 	[_ZZ10mineKernel11BlockHeaderjjE10s_prevHash], %r112;
	cvt.u32.u16 	%r113, %rs35;
	cvt.u32.u16 	%r114, %rs36;
	prmt.b32 	%r115, %r113, %r114, 0x3340U;
	cvt.u32.u16 	%r116, %rs37;
	cvt.u32.u16 	%r117, %rs38;
	prmt.b32 	%r118, %r116, %r117, 0x3340U;
	prmt.b32 	%r119, %r115, %r118, 0x5410U;
	st.shared.u32 	[_ZZ10mineKernel11BlockHeaderjjE10s_prevHash+4], %r119;
	cvt.u32.u16 	%r120, %rs39;
	cvt.u32.u16 	%r121, %rs40;
	prmt.b32 	%r122, %r120, %r121, 0x3340U;
	cvt.u32.u16 	%r123, %rs41;
	cvt.u32.u16 	%r124, %rs42;
	prmt.b32 	%r125, %r123, %r124, 0x3340U;
	prmt.b32 	%r126, %r122, %r125, 0x5410U;
	st.shared.u32 	[_ZZ10mineKernel11BlockHeaderjjE10s_prevHash+8], %r126;
	cvt.u32.u16 	%r127, %rs43;
	cvt.u32.u16 	%r128, %rs44;
	prmt.b32 	%r129, %r127, %r128, 0x3340U;
	cvt.u32.u16 	%r130, %rs45;
	cvt.u32.u16 	%r131, %rs46;
	prmt.b32 	%r132, %r130, %r131, 0x3340U;
	prmt.b32 	%r133, %r129, %r132, 0x5410U;
	st.shared.u32 	[_ZZ10mineKernel11BlockHeaderjjE10s_prevHash+12], %r133;
	cvt.u32.u16 	%r134, %rs47;
	cvt.u32.u16 	%r135, %rs48;
	prmt.b32 	%r136, %r134, %r135, 0x3340U;
	cvt.u32.u16 	%r137, %rs49;
	cvt.u32.u16 	%r138, %rs50;
	prmt.b32 	%r139, %r137, %r138, 0x3340U;
	prmt.b32 	%r140, %r136, %r139, 0x5410U;
	st.shared.u32 	[_ZZ10mineKernel11BlockHeaderjjE10s_prevHash+16], %r140;
	cvt.u32.u16 	%r141, %rs51;
	cvt.u32.u16 	%r142, %rs52;
	prmt.b32 	%r143, %r141, %r142, 0x3340U;
	cvt.u32.u16 	%r144, %rs53;
	cvt.u32.u16 	%r145, %rs54;
	prmt.b32 	%r146, %r144, %r145, 0x3340U;
	prmt.b32 	%r147, %r143, %r146, 0x5410U;
	st.shared.u32 	[_ZZ10mineKernel11BlockHeaderjjE10s_prevHash+20], %r147;
	cvt.u32.u16 	%r148, %rs55;
	cvt.u32.u16 	%r149, %rs56;
	prmt.b32 	%r150, %r148, %r149, 0x3340U;
	cvt.u32.u16 	%r151, %rs57;
	cvt.u32.u16 	%r152, %rs58;
	prmt.b32 	%r153, %r151, %r152, 0x3340U;
	prmt.b32 	%r154, %r150, %r153, 0x5410U;
	st.shared.u32 	[_ZZ10mineKernel11BlockHeaderjjE10s_prevHash+24], %r154;
	cvt.u32.u16 	%r155, %rs59;
	cvt.u32.u16 	%r156, %rs60;
	prmt.b32 	%r157, %r155, %r156, 0x3340U;
	cvt.u32.u16 	%r158, %rs61;
	cvt.u32.u16 	%r159, %rs62;
	prmt.b32 	%r160, %r158, %r159, 0x3340U;
	prmt.b32 	%r161, %r157, %r160, 0x5410U;
	st.shared.u32 	[_ZZ10mineKernel11BlockHeaderjjE10s_prevHash+28], %r161;
	st.shared.u8 	[_ZZ10mineKernel11BlockHeaderjjE12s_merkleRoot], %rs63;
	st.shared.u8 	[_ZZ10mineKernel11BlockHeaderjjE12s_merkleRoot+1], %rs64;
	st.shared.u8 	[_ZZ10mineKernel11BlockHeaderjjE12s_merkleRoot+2], %rs65;
	st.shared.u8 	[_ZZ10mineKernel11BlockHeaderjjE12s_merkleRoot+3], %rs66;
	st.shared.u8 	[_ZZ10mineKernel11BlockHeaderjjE12s_merkleRoot+4], %rs67;
	st.shared.u8 	[_ZZ10mineKernel11BlockHeaderjjE12s_merkleRoot+5], %rs68;
	st.shared.u8 	[_ZZ10mineKernel11BlockHeaderjjE12s_merkleRoot+6], %rs69;
	st.shared.u8 	[_ZZ10mineKernel11BlockHeaderjjE12s_merkleRoot+7], %rs70;
	st.shared.u8 	[_ZZ10mineKernel11BlockHeaderjjE12s_merkleRoot+8], %rs71;
	st.shared.u8 	[_ZZ10mineKernel11BlockHeaderjjE12s_merkleRoot+9], %rs72;
	st.shared.u8 	[_ZZ10mineKernel11BlockHeaderjjE12s_merkleRoot+10], %rs73;
	st.shared.u8 	[_ZZ10mineKernel11BlockHeaderjjE12s_merkleRoot+11], %rs74;
	st.shared.u8 	[_ZZ10mineKernel11BlockHeaderjjE12s_merkleRoot+12], %rs75;
	st.shared.u8 	[_ZZ10mineKernel11BlockHeaderjjE12s_merkleRoot+13], %rs76;
	st.shared.u8 	[_ZZ10mineKernel11BlockHeaderjjE12s_merkleRoot+14], %rs77;
	st.shared.u8 	[_ZZ10mineKernel11BlockHeaderjjE12s_merkleRoot+15], %rs78;
	st.shared.u8 	[_ZZ10mineKernel11BlockHeaderjjE12s_merkleRoot+16], %rs79;
	st.shared.u8 	[_ZZ10mineKernel11BlockHeaderjjE12s_merkleRoot+17], %rs80;
	st.shared.u8 	[_ZZ10mineKernel11BlockHeaderjjE12s_merkleRoot+18], %rs81;
	st.shared.u8 	[_ZZ10mineKernel11BlockHeaderjjE12s_merkleRoot+19], %rs82;
	st.shared.u8 	[_ZZ10mineKernel11BlockHeaderjjE12s_merkleRoot+20], %rs83;
	st.shared.u8 	[_ZZ10mineKernel11BlockHeaderjjE12s_merkleRoot+21], %rs84;
	st.shared.u8 	[_ZZ10mineKernel11BlockHeaderjjE12s_merkleRoot+22], %rs85;
	st.shared.u8 	[_ZZ10mineKernel11BlockHeaderjjE12s_merkleRoot+23], %rs86;
	st.shared.u8 	[_ZZ10mineKernel11BlockHeaderjjE12s_merkleRoot+24], %rs87;
	st.shared.u8 	[_ZZ10mineKernel11BlockHeaderjjE12s_merkleRoot+25], %rs88;
	st.shared.u8 	[_ZZ10mineKernel11BlockHeaderjjE12s_merkleRoot+26], %rs89;
	st.shared.u8 	[_ZZ10mineKernel11BlockHeaderjjE12s_merkleRoot+27], %rs90;
	st.shared.u8 	[_ZZ10mineKernel11BlockHeaderjjE12s_merkleRoot+28], %rs91;
	st.shared.u8 	[_ZZ10mineKernel11BlockHeaderjjE12s_merkleRoot+29], %rs92;
	st.shared.u8 	[_ZZ10mineKernel11BlockHeaderjjE12s_merkleRoot+30], %rs93;
	st.shared.u8 	[_ZZ10mineKernel11BlockHeaderjjE12s_merkleRoot+31], %rs94;
	st.shared.u32 	[_ZZ10mineKernel11BlockHeaderjjE9s_version], %r19;
	st.shared.u32 	[_ZZ10mineKernel11BlockHeaderjjE6s_time], %r20;
	st.shared.u32 	[_ZZ10mineKernel11BlockHeaderjjE6s_bits], %r21;
$L__BB0_2:
	ld.param.u32 	%r528, [_Z10mineKernel11BlockHeaderjj_param_2];
	ld.param.u32 	%r527, [_Z10mineKernel11BlockHeaderjj_param_1];
	bar.sync 	0;
	mov.u32 	%r162, %ctaid.x;
	mov.u32 	%r163, %ntid.x;
	mov.u32 	%r164, %tid.x;
	mad.lo.s32 	%r165, %r162, %r163, %r164;
	add.s32 	%r1, %r165, %r527;
	ld.global.u32 	%r166, [found];
	setp.ne.s32 	%p2, %r166, 0;
	setp.ge.u32 	%p3, %r1, %r528;
	or.pred  	%p4, %p3, %p2;
	@%p4 bra 	$L__BB0_75;
	ld.shared.u32 	%r168, [_ZZ10mineKernel11BlockHeaderjjE9s_version];
	ld.shared.u32 	%r169, [_ZZ10mineKernel11BlockHeaderjjE10s_prevHash];
	ld.shared.u32 	%r170, [_ZZ10mineKernel11BlockHeaderjjE10s_prevHash+4];
	ld.shared.u32 	%r171, [_ZZ10mineKernel11BlockHeaderjjE10s_prevHash+8];
	ld.shared.u32 	%r172, [_ZZ10mineKernel11BlockHeaderjjE10s_prevHash+12];
	bfe.u32 	%r173, %r172, 0, 8;
	bfe.u32 	%r174, %r172, 8, 8;
	bfe.u32 	%r175, %r172, 16, 8;
	cvt.u16.u32 	%rs95, %r175;
	ld.shared.u32 	%r176, [_ZZ10mineKernel11BlockHeaderjjE10s_prevHash+16];
	bfe.u32 	%r177, %r176, 0, 8;
	bfe.u32 	%r178, %r176, 8, 8;
	bfe.u32 	%r179, %r176, 16, 8;
	cvt.u16.u32 	%rs96, %r179;
	ld.shared.u32 	%r180, [_ZZ10mineKernel11BlockHeaderjjE10s_prevHash+20];
	bfe.u32 	%r181, %r180, 0, 8;
	bfe.u32 	%r182, %r180, 8, 8;
	bfe.u32 	%r183, %r180, 16, 8;
	cvt.u16.u32 	%rs97, %r183;
	ld.shared.u32 	%r184, [_ZZ10mineKernel11BlockHeaderjjE10s_prevHash+24];
	bfe.u32 	%r185, %r184, 0, 8;
	bfe.u32 	%r186, %r184, 8, 8;
	bfe.u32 	%r187, %r184, 16, 8;
	cvt.u16.u32 	%rs98, %r187;
	ld.shared.u32 	%r188, [_ZZ10mineKernel11BlockHeaderjjE10s_prevHash+28];
	bfe.u32 	%r189, %r188, 0, 8;
	bfe.u32 	%r190, %r188, 8, 8;
	bfe.u32 	%r191, %r188, 16, 8;
	cvt.u16.u32 	%rs99, %r191;
	ld.shared.u8 	%r192, [_ZZ10mineKernel11BlockHeaderjjE12s_merkleRoot+1];
	ld.shared.u8 	%rs100, [_ZZ10mineKernel11BlockHeaderjjE12s_merkleRoot+2];
	ld.shared.u8 	%r193, [_ZZ10mineKernel11BlockHeaderjjE12s_merkleRoot+3];
	ld.shared.u8 	%r194, [_ZZ10mineKernel11BlockHeaderjjE12s_merkleRoot+5];
	ld.shared.u8 	%rs101, [_ZZ10mineKernel11BlockHeaderjjE12s_merkleRoot+6];
	ld.shared.u8 	%r195, [_ZZ10mineKernel11BlockHeaderjjE12s_merkleRoot+7];
	ld.shared.u8 	%r196, [_ZZ10mineKernel11BlockHeaderjjE12s_merkleRoot+9];
	ld.shared.u8 	%rs102, [_ZZ10mineKernel11BlockHeaderjjE12s_merkleRoot+10];
	ld.shared.u8 	%r197, [_ZZ10mineKernel11BlockHeaderjjE12s_merkleRoot+11];
	ld.shared.u8 	%r198, [_ZZ10mineKernel11BlockHeaderjjE12s_merkleRoot+13];
	ld.shared.u8 	%rs103, [_ZZ10mineKernel11BlockHeaderjjE12s_merkleRoot+14];
	ld.shared.u8 	%r199, [_ZZ10mineKernel11BlockHeaderjjE12s_merkleRoot+15];
	ld.shared.u8 	%r200, [_ZZ10mineKernel11BlockHeaderjjE12s_merkleRoot+17];
	ld.shared.u8 	%rs104, [_ZZ10mineKernel11BlockHeaderjjE12s_merkleRoot+18];
	ld.shared.u8 	%r201, [_ZZ10mineKernel11BlockHeaderjjE12s_merkleRoot+19];
	ld.shared.u8 	%r202, [_ZZ10mineKernel11BlockHeaderjjE12s_merkleRoot+21];
	ld.shared.u8 	%rs105, [_ZZ10mineKernel11BlockHeaderjjE12s_merkleRoot+22];
	ld.shared.u8 	%r203, [_ZZ10mineKernel11BlockHeaderjjE12s_merkleRoot+23];
	ld.shared.u8 	%r204, [_ZZ10mineKernel11BlockHeaderjjE12s_merkleRoot+25];
	ld.shared.u8 	%rs106, [_ZZ10mineKernel11BlockHeaderjjE12s_merkleRoot+26];
	ld.shared.u8 	%r205, [_ZZ10mineKernel11BlockHeaderjjE12s_merkleRoot+27];
	ld.shared.u8 	%r206, [_ZZ10mineKernel11BlockHeaderjjE12s_merkleRoot+29];
	shl.b32 	%r207, %r206, 8;
	ld.shared.u8 	%r208, [_ZZ10mineKernel11BlockHeaderjjE12s_merkleRoot+28];
	or.b32  	%r209, %r207, %r208;
	ld.shared.u8 	%r210, [_ZZ10mineKernel11BlockHeaderjjE12s_merkleRoot+30];
	shl.b32 	%r211, %r210, 16;
	ld.shared.u8 	%r212, [_ZZ10mineKernel11BlockHeaderjjE12s_merkleRoot+31];
	shl.b32 	%r213, %r212, 24;
	or.b32  	%r214, %r213, %r211;
	or.b32  	%r2, %r214, %r209;
	ld.shared.u32 	%r3, [_ZZ10mineKernel11BlockHeaderjjE6s_time];
	ld.shared.u32 	%r4, [_ZZ10mineKernel11BlockHeaderjjE6s_bits];
	ld.shared.u8 	%r215, [_ZZ10mineKernel11BlockHeaderjjE12s_merkleRoot];
	ld.shared.u8 	%r216, [_ZZ10mineKernel11BlockHeaderjjE12s_merkleRoot+4];
	ld.shared.u8 	%r217, [_ZZ10mineKernel11BlockHeaderjjE12s_merkleRoot+8];
	ld.shared.u8 	%r218, [_ZZ10mineKernel11BlockHeaderjjE12s_merkleRoot+12];
	ld.shared.u8 	%r219, [_ZZ10mineKernel11BlockHeaderjjE12s_merkleRoot+16];
	ld.shared.u8 	%r220, [_ZZ10mineKernel11BlockHeaderjjE12s_merkleRoot+20];
	ld.shared.u8 	%r221, [_ZZ10mineKernel11BlockHeaderjjE12s_merkleRoot+24];
	prmt.b32 	%r222, %r168, 0, 291;
	prmt.b32 	%r223, %r169, 0, 291;
	prmt.b32 	%r224, %r170, 0, 291;
	prmt.b32 	%r225, %r171, 0, 291;
	st.local.v4.u32 	[%rd2], {%r222, %r223, %r224, %r225};
	shl.b32 	%r226, %r173, 24;
	shl.b32 	%r227, %r174, 16;
	and.b32  	%r228, %r227, 16711680;
	or.b32  	%r229, %r228, %r226;
	and.b16  	%rs107, %rs95, 255;
	mul.wide.u16 	%r230, %rs107, 256;
	or.b32  	%r231, %r229, %r230;
	bfe.u32 	%r232, %r172, 24, 8;
	or.b32  	%r233, %r231, %r232;
	shl.b32 	%r234, %r177, 24;
	shl.b32 	%r235, %r178, 16;
	and.b32  	%r236, %r235, 16711680;
	or.b32  	%r237, %r236, %r234;
	and.b16  	%rs108, %rs96, 255;
	mul.wide.u16 	%r238, %rs108, 256;
	or.b32  	%r239, %r237, %r238;
	bfe.u32 	%r240, %r176, 24, 8;
	or.b32  	%r241, %r239, %r240;
	shl.b32 	%r242, %r181, 24;
	shl.b32 	%r243, %r182, 16;
	and.b32  	%r244, %r243, 16711680;
	or.b32  	%r245, %r244, %r242;
	and.b16  	%rs109, %rs97, 255;
	mul.wide.u16 	%r246, %rs109, 256;
	or.b32  	%r247, %r245, %r246;
	bfe.u32 	%r248, %r180, 24, 8;
	or.b32  	%r249, %r247, %r248;
	shl.b32 	%r250, %r185, 24;
	shl.b32 	%r251, %r186, 16;
	and.b32  	%r252, %r251, 16711680;
	or.b32  	%r253, %r252, %r250;
	and.b16  	%rs110, %rs98, 255;
	mul.wide.u16 	%r254, %rs110, 256;
	or.b32  	%r255, %r253, %r254;
	bfe.u32 	%r256, %r184, 24, 8;
	or.b32  	%r257, %r255, %r256;
	st.local.v4.u32 	[%rd2+16], {%r233, %r241, %r249, %r257};
	shl.b32 	%r258, %r189, 24;
	shl.b32 	%r259, %r190, 16;
	and.b32  	%r260, %r259, 16711680;
	or.b32  	%r261, %r260, %r258;
	and.b16  	%rs111, %rs99, 255;
	mul.wide.u16 	%r262, %rs111, 256;
	or.b32  	%r263, %r261, %r262;
	bfe.u32 	%r264, %r188, 24, 8;
	or.b32  	%r265, %r263, %r264;
	shl.b32 	%r266, %r215, 24;
	shl.b32 	%r267, %r192, 16;
	or.b32  	%r268, %r267, %r266;
	mul.wide.u16 	%r269, %rs100, 256;
	or.b32  	%r270, %r268, %r269;
	or.b32  	%r271, %r270, %r193;
	shl.b32 	%r272, %r216, 24;
	shl.b32 	%r273, %r194, 16;
	or.b32  	%r274, %r273, %r272;
	mul.wide.u16 	%r275, %rs101, 256;
	or.b32  	%r276, %r274, %r275;
	or.b32  	%r277, %r276, %r195;
	shl.b32 	%r278, %r217, 24;
	shl.b32 	%r279, %r196, 16;
	or.b32  	%r280, %r279, %r278;
	mul.wide.u16 	%r281, %rs102, 256;
	or.b32  	%r282, %r280, %r281;
	or.b32  	%r283, %r282, %r197;
	st.local.v4.u32 	[%rd2+32], {%r265, %r271, %r277, %r283};
	shl.b32 	%r284, %r218, 24;
	shl.b32 	%r285, %r198, 16;
	or.b32  	%r286, %r285, %r284;
	mul.wide.u16 	%r287, %rs103, 256;
	or.b32  	%r288, %r286, %r287;
	or.b32  	%r289, %r288, %r199;
	shl.b32 	%r290, %r219, 24;
	shl.b32 	%r291, %r200, 16;
	or.b32  	%r292, %r291, %r290;
	mul.wide.u16 	%r293, %rs104, 256;
	or.b32  	%r294, %r292, %r293;
	or.b32  	%r295, %r294, %r201;
	shl.b32 	%r296, %r220, 24;
	shl.b32 	%r297, %r202, 16;
	or.b32  	%r298, %r297, %r296;
	mul.wide.u16 	%r299, %rs105, 256;
	or.b32  	%r300, %r298, %r299;
	or.b32  	%r301, %r300, %r203;
	shl.b32 	%r302, %r221, 24;
	shl.b32 	%r303, %r204, 16;
	or.b32  	%r304, %r303, %r302;
	mul.wide.u16 	%r305, %rs106, 256;
	or.b32  	%r306, %r304, %r305;
	or.b32  	%r307, %r306, %r205;
	st.local.v4.u32 	[%rd2+48], {%r289, %r295, %r301, %r307};
	add.s64 	%rd24, %rd2, 40;
	mov.b64 	%rd14, {%r277, %r308};
	cvt.u32.u64 	%r529, %rd14;
	mov.b32 	%r530, 0;
	mov.u64 	%rd22, %rd24;
$L__BB0_4:
	ld.local.v4.u32 	{%r309, %r310, %r311, %r312}, [%rd22+-40];
	mov.b64 	%rd15, {%r311, %r312};
	shf.l.wrap.b32 	%r313, %r310, %r310, 25;
	shf.l.wrap.b32 	%r314, %r310, %r310, 14;
	xor.b32  	%r315, %r313, %r314;
	shr.u32 	%r316, %r310, 3;
	xor.b32  	%r317, %r315, %r316;
	add.s64 	%rd5, %rd22, 16;
	ld.local.v2.u32 	{%r9, %r318}, [%rd22+16];
	shf.l.wrap.b32 	%r319, %r9, %r9, 15;
	shf.l.wrap.b32 	%r320, %r9, %r9, 13;
	xor.b32  	%r321, %r319, %r320;
	shr.u32 	%r322, %r9, 10;
	xor.b32  	%r323, %r321, %r322;
	add.s32 	%r324, %r317, %r309;
	ld.local.u32 	%r325, [%rd22+-4];
	add.s32 	%r326, %r324, %r325;
	add.s32 	%r327, %r326, %r323;
	shf.l.wrap.b32 	%r328, %r311, %r311, 25;
	shf.l.wrap.b32 	%r329, %r311, %r311, 14;
	xor.b32  	%r330, %r328, %r329;
	shr.u32 	%r331, %r311, 3;
	xor.b32  	%r332, %r330, %r331;
	shf.l.wrap.b32 	%r333, %r318, %r318, 15;
	shf.l.wrap.b32 	%r334, %r318, %r318, 13;
	xor.b32  	%r335, %r333, %r334;
	shr.u32 	%r336, %r318, 10;
	xor.b32  	%r337, %r335, %r336;
	add.s32 	%r338, %r332, %r310;
	add.s32 	%r339, %r338, %r529;
	add.s32 	%r340, %r339, %r337;
	st.local.v2.u32 	[%rd22+24], {%r327, %r340};
	shf.l.wrap.b32 	%r341, %r312, %r312, 25;
	shf.l.wrap.b32 	%r342, %r312, %r312, 14;
	xor.b32  	%r343, %r341, %r342;
	shr.u32 	%r344, %r312, 3;
	xor.b32  	%r345, %r343, %r344;
	shf.l.wrap.b32 	%r346, %r327, %r327, 15;
	shf.l.wrap.b32 	%r347, %r327, %r327, 13;
	xor.b32  	%r348, %r346, %r347;
	shr.u32 	%r349, %r327, 10;
	xor.b32  	%r350, %r348, %r349;
	add.s32 	%r351, %r345, %r311;
	ld.local.u32 	%r352, [%rd22+4];
	add.s32 	%r353, %r351, %r352;
	add.s32 	%r354, %r353, %r350;
	st.local.u32 	[%rd22+32], %r354;
	ld.local.u32 	%r355, [%rd22+-24];
	shf.l.wrap.b32 	%r356, %r355, %r355, 25;
	shf.l.wrap.b32 	%r357, %r355, %r355, 14;
	xor.b32  	%r358, %r356, %r357;
	shr.u32 	%r359, %r355, 3;
	xor.b32  	%r360, %r358, %r359;
	shf.l.wrap.b32 	%r361, %r340, %r340, 15;
	shf.l.wrap.b32 	%r362, %r340, %r340, 13;
	xor.b32  	%r363, %r361, %r362;
	shr.u32 	%r364, %r340, 10;
	xor.b32  	%r365, %r363, %r364;
	{ .reg .b32 tmp; mov.b64 {tmp, %r366}, %rd15; }
	add.s32 	%r367, %r360, %r366;
	ld.local.u32 	%r368, [%rd22+8];
	add.s32 	%r369, %r367, %r368;
	add.s32 	%r370, %r369, %r365;
	st.local.u32 	[%rd22+36], %r370;
	add.s32 	%r530, %r530, 4;
	setp.ne.s32 	%p5, %r530, 48;
	mov.u32 	%r529, %r9;
	mov.u64 	%rd22, %rd5;
	@%p5 bra 	$L__BB0_4;
	prmt.b32 	%r372, %r2, 0, 291;
	prmt.b32 	%r373, %r3, 0, 291;
	prmt.b32 	%r374, %r4, 0, 291;
	prmt.b32 	%r375, %r1, 0, 291;
	st.local.v4.u32 	[%rd2], {%r372, %r373, %r374, %r375};
	mov.b32 	%r531, 0;
	mov.b32 	%r376, -2147483648;
	st.local.v4.u32 	[%rd2+16], {%r376, %r531, %r531, %r531};
	st.local.v4.u32 	[%rd2+32], {%r531, %r531, %r531, %r531};
	mov.b32 	%r377, 640;
	st.local.v4.u32 	[%rd2+48], {%r531, %r531, %r531, %r377};
	mov.u32 	%r532, %r531;
	mov.u64 	%rd23, %rd24;
$L__BB0_6:
	ld.local.v4.u32 	{%r378, %r379, %r380, %r381}, [%rd23+-40];
	mov.b64 	%rd16, {%r380, %r381};
	shf.l.wrap.b32 	%r382, %r379, %r379, 25;
	shf.l.wrap.b32 	%r383, %r379, %r379, 14;
	xor.b32  	%r384, %r382, %r383;
	shr.u32 	%r385, %r379, 3;
	xor.b32  	%r386, %r384, %r385;
	add.s64 	%rd7, %rd23, 16;
	ld.local.v2.u32 	{%r13, %r387}, [%rd23+16];
	shf.l.wrap.b32 	%r388, %r13, %r13, 15;
	shf.l.wrap.b32 	%r389, %r13, %r13, 13;
	xor.b32  	%r390, %r388, %r389;
	shr.u32 	%r391, %r13, 10;
	xor.b32  	%r392, %r390, %r391;
	add.s32 	%r393, %r386, %r378;
	ld.local.u32 	%r394, [%rd23+-4];
	add.s32 	%r395, %r393, %r394;
	add.s32 	%r396, %r395, %r392;
	shf.l.wrap.b32 	%r397, %r380, %r380, 25;
	shf.l.wrap.b32 	%r398, %r380, %r380, 14;
	xor.b32  	%r399, %r397, %r398;
	shr.u32 	%r400, %r380, 3;
	xor.b32  	%r401, %r399, %r400;
	shf.l.wrap.b32 	%r402, %r387, %r387, 15;
	shf.l.wrap.b32 	%r403, %r387, %r387, 13;
	xor.b32  	%r404, %r402, %r403;
	shr.u32 	%r405, %r387, 10;
	xor.b32  	%r406, %r404, %r405;
	add.s32 	%r407, %r401, %r379;
	add.s32 	%r408, %r407, %r531;
	add.s32 	%r409, %r408, %r406;
	st.local.v2.u32 	[%rd23+24], {%r396, %r409};
	shf.l.wrap.b32 	%r410, %r381, %r381, 25;
	shf.l.wrap.b32 	%r411, %r381, %r381, 14;
	xor.b32  	%r412, %r410, %r411;
	shr.u32 	%r413, %r381, 3;
	xor.b32  	%r414, %r412, %r413;
	shf.l.wrap.b32 	%r415, %r396, %r396, 15;
	shf.l.wrap.b32 	%r416, %r396, %r396, 13;
	xor.b32  	%r417, %r415, %r416;
	shr.u32 	%r418, %r396, 10;
	xor.b32  	%r419, %r417, %r418;
	add.s32 	%r420, %r414, %r380;
	ld.local.u32 	%r421, [%rd23+4];
	add.s32 	%r422, %r420, %r421;
	add.s32 	%r423, %r422, %r419;
	st.local.u32 	[%rd23+32], %r423;
	ld.local.u32 	%r424, [%rd23+-24];
	shf.l.wrap.b32 	%r425, %r424, %r424, 25;
	shf.l.wrap.b32 	%r426, %r424, %r424, 14;
	xor.b32  	%r427, %r425, %r426;
	shr.u32 	%r428, %r424, 3;
	xor.b32  	%r429, %r427, %r428;
	shf.l.wrap.b32 	%r430, %r409, %r409, 15;
	shf.l.wrap.b32 	%r431, %r409, %r409, 13;
	xor.b32  	%r432, %r430, %r431;
	shr.u32 	%r433, %r409, 10;
	xor.b32  	%r434, %r432, %r433;
	{ .reg .b32 tmp; mov.b64 {tmp, %r435}, %rd16; }
	add.s32 	%r436, %r429, %r435;
	ld.local.u32 	%r437, [%rd23+8];
	add.s32 	%r438, %r436, %r437;
	add.s32 	%r439, %r438, %r434;
	st.local.u32 	[%rd23+36], %r439;
	add.s32 	%r532, %r532, 4;
	setp.ne.s32 	%p6, %r532, 48;
	mov.u32 	%r531, %r13;
	mov.u64 	%rd23, %rd7;
	@%p6 bra 	$L__BB0_6;
	mov.b32 	%r441, -479352721;
	mov.b32 	%r442, 2056038055;
	mov.b32 	%r443, -108699206;
	mov.b32 	%r444, -1473799780;
	st.local.v4.u32 	[%rd2], {%r444, %r443, %r442, %r441};
	mov.b32 	%r445, 1326171286;
	mov.b32 	%r446, 313446696;
	mov.b32 	%r447, -1909432311;
	mov.b32 	%r448, 1144605180;
	st.local.v4.u32 	[%rd2+16], {%r448, %r447, %r446, %r445};
	mov.b32 	%r533, 0;
	mov.b32 	%r449, -2147483648;
	st.local.v4.u32 	[%rd2+32], {%r449, %r533, %r533, %r533};
	mov.b32 	%r450, 256;
	st.local.v4.u32 	[%rd2+48], {%r533, %r533, %r533, %r450};
	mov.u32 	%r534, %r533;
$L__BB0_8:
	ld.local.v4.u32 	{%r451, %r452, %r453, %r454}, [%rd24+-40];
	mov.b64 	%rd17, {%r453, %r454};
	shf.l.wrap.b32 	%r455, %r452, %r452, 25;
	shf.l.wrap.b32 	%r456, %r452, %r452, 14;
	xor.b32  	%r457, %r455, %r456;
	shr.u32 	%r458, %r452, 3;
	xor.b32  	%r459, %r457, %r458;
	add.s64 	%rd9, %rd24, 16;
	ld.local.v2.u32 	{%r18, %r460}, [%rd24+16];
	shf.l.wrap.b32 	%r461, %r18, %r18, 15;
	shf.l.wrap.b32 	%r462, %r18, %r18, 13;
	xor.b32  	%r463, %r461, %r462;
	shr.u32 	%r464, %r18, 10;
	xor.b32  	%r465, %r463, %r464;
	add.s32 	%r466, %r459, %r451;
	ld.local.u32 	%r467, [%rd24+-4];
	add.s32 	%r468, %r466, %r467;
	add.s32 	%r469, %r468, %r465;
	shf.l.wrap.b32 	%r470, %r453, %r453, 25;
	shf.l.wrap.b32 	%r471, %r453, %r453, 14;
	xor.b32  	%r472, %r470, %r471;
	shr.u32 	%r473, %r453, 3;
	xor.b32  	%r474, %r472, %r473;
	shf.l.wrap.b32 	%r475, %r460, %r460, 15;
	shf.l.wrap.b32 	%r476, %r460, %r460, 13;
	xor.b32  	%r477, %r475, %r476;
	shr.u32 	%r478, %r460, 10;
	xor.b32  	%r479, %r477, %r478;
	add.s32 	%r480, %r474, %r452;
	add.s32 	%r481, %r480, %r533;
	add.s32 	%r482, %r481, %r479;
	st.local.v2.u32 	[%rd24+24], {%r469, %r482};
	shf.l.wrap.b32 	%r483, %r454, %r454, 25;
	shf.l.wrap.b32 	%r484, %r454, %r454, 14;
	xor.b32  	%r485, %r483, %r484;
	shr.u32 	%r486, %r454, 3;
	xor.b32  	%r487, %r485, %r486;
	shf.l.wrap.b32 	%r488, %r469, %r469, 15;
	shf.l.wrap.b32 	%r489, %r469, %r469, 13;
	xor.b32  	%r490, %r488, %r489;
	shr.u32 	%r491, %r469, 10;
	xor.b32  	%r492, %r490, %r491;
	add.s32 	%r493, %r487, %r453;
	ld.local.u32 	%r494, [%rd24+4];
	add.s32 	%r495, %r493, %r494;
	add.s32 	%r496, %r495, %r492;
	st.local.u32 	[%rd24+32], %r496;
	ld.local.u32 	%r497, [%rd24+-24];
	shf.l.wrap.b32 	%r498, %r497, %r497, 25;
	shf.l.wrap.b32 	%r499, %r497, %r497, 14;
	xor.b32  	%r500, %r498, %r499;
	shr.u32 	%r501, %r497, 3;
	xor.b32  	%r502, %r500, %r501;
	shf.l.wrap.b32 	%r503, %r482, %r482, 15;
	shf.l.wrap.b32 	%r504, %r482, %r482, 13;
	xor.b32  	%r505, %r503, %r504;
	shr.u32 	%r506, %r482, 10;
	xor.b32  	%r507, %r505, %r506;
	{ .reg .b32 tmp; mov.b64 {tmp, %r508}, %rd17; }
	add.s32 	%r509, %r502, %r508;
	ld.local.u32 	%r510, [%rd24+8];
	add.s32 	%r511, %r509, %r510;
	add.s32 	%r512, %r511, %r507;
	st.local.u32 	[%rd24+36], %r512;
	add.s32 	%r534, %r534, 4;
	setp.ne.s32 	%p7, %r534, 48;
	mov.u32 	%r533, %r18;
	mov.u64 	%rd24, %rd9;
	@%p7 bra 	$L__BB0_8;
	mov.b64 	%rd25, 0;
$L__BB0_10:
	add.s64 	%rd19, %rd1, %rd25;
	mov.b16 	%rs112, 0;
	st.local.u8 	[%rd19], %rs112;
	add.s64 	%rd11, %rd25, 1;
	setp.lt.u64 	%p8, %rd25, 31;
	mov.u64 	%rd25, %rd11;
	@%p8 bra 	$L__BB0_10;
	shr.u32 	%r513, %r4, 24;
	cvt.u16.u32 	%rs113, %r513;
	and.b32  	%r514, %r4, 16777215;
	setp.lt.u32 	%p9, %r4, 50331648;
	shl.b32 	%r515, %r513, 3;
	sub.s32 	%r516, 24, %r515;
	selp.b32 	%r517, %r516, 0, %p9;
	shr.u32 	%r518, %r514, %r517;
	min.u16 	%rs114, %rs113, 32;
	mul.wide.u16 	%r519, %rs114, 8;
	add.s32 	%r520, %r519, -24;
	shr.s32 	%r521, %r520, 3;
	add.s32 	%r522, %r521, 2;
	selp.b32 	%r523, 2, %r522, %p9;
	cvt.s64.s32 	%rd20, %r523;
	add.s64 	%rd21, %rd1, %rd20;
	st.local.u8 	[%rd21], %r518;
	shr.u32 	%r524, %r518, 8;
	st.local.u8 	[%rd21+-1], %r524;
	shr.u32 	%r525, %r518, 16;
	st.local.u8 	[%rd21+-2], %r525;
	ld.local.u8 	%rs1, [%rd1];
	setp.gt.u16 	%p10, %rs1, 212;
	@%p10 bra 	$L__BB0_73;
	setp.eq.s16 	%p11, %rs1, 212;
	@%p11 bra 	$L__BB0_13;
	bra.uni 	$L__BB0_75;
$L__BB0_13:
	ld.local.u8 	%rs2, [%rd1+1];
	setp.gt.u16 	%p12, %rs2, 19;
	@%p12 bra 	$L__BB0_73;
	setp.ne.s16 	%p13, %rs2, 19;
	@%p13 bra 	$L__BB0_75;
	ld.local.u8 	%rs3, [%rd1+2];
	setp.gt.u16 	%p14, %rs3, 204;
	@%p14 bra 	$L__BB0_73;
	setp.ne.s16 	%p15, %rs3, 204;
	@%p15 bra 	$L__BB0_75;
	ld.local.u8 	%rs4, [%rd1+3];
	setp.gt.u16 	%p16, %rs4, 206;
	@%p16 bra 	$L__BB0_73;
	setp.ne.s16 	%p17, %rs4, 206;
	@%p17 bra 	$L__BB0_75;
	ld.local.u8 	%rs5, [%rd1+4];
	setp.gt.u16 	%p18, %rs5, 37;
	@%p18 bra 	$L__BB0_73;
	setp.ne.s16 	%p19, %rs5, 37;
	@%p19 bra 	$L__BB0_75;
	ld.local.u8 	%rs6, [%rd1+5];
	setp.gt.u16 	%p20, %rs6, 113;
	@%p20 bra 	$L__BB0_73;
	setp.ne.s16 	%p21, %rs6, 113;
	@%p21 bra 	$L__BB0_75;
	ld.local.u8 	%rs7, [%rd1+6];
	setp.gt.u16 	%p22, %rs7, 148;
	@%p22 bra 	$L__BB0_73;
	setp.ne.s16 	%p23, %rs7, 148;
	@%p23 bra 	$L__BB0_75;
	ld.local.u8 	%rs8, [%rd1+7];
	setp.gt.u16 	%p24, %rs8, 236;
	@%p24 bra 	$L__BB0_73;
	setp.ne.s16 	%p25, %rs8, 236;
	@%p25 bra 	$L__BB0_75;
	ld.local.u8 	%rs9, [%rd1+8];
	setp.gt.u16 	%p26, %rs9, 166;
	@%p26 bra 	$L__BB0_73;
	setp.ne.s16 	%p27, %rs9, 166;
	@%p27 bra 	$L__BB0_75;
	ld.local.u8 	%rs10, [%rd1+9];
	setp.gt.u16 	%p28, %rs10, 120;
	@%p28 bra 	$L__BB0_73;
	setp.ne.s16 	%p29, %rs10, 120;
	@%p29 bra 	$L__BB0_75;
	ld.local.u8 	%rs11, [%rd1+10];
	setp.gt.u16 	%p30, %rs11, 217;
	@%p30 bra 	$L__BB0_73;
	setp.ne.s16 	%p31, %rs11, 217;
	@%p31 bra 	$L__BB0_75;
	ld.local.u8 	%rs12, [%rd1+11];
	setp.gt.u16 	%p32, %rs12, 217;
	@%p32 bra 	$L__BB0_73;
	setp.ne.s16 	%p33, %rs12, 217;
	@%p33 bra 	$L__BB0_75;
	ld.local.u8 	%rs13, [%rd1+12];
	setp.gt.u16 	%p34, %rs13, 15;
	@%p34 bra 	$L__BB0_73;
	setp.ne.s16 	%p35, %rs13, 15;
	@%p35 bra 	$L__BB0_75;
	ld.local.u8 	%rs14, [%rd1+13];
	setp.gt.u16 	%p36, %rs14, 89;
	@%p36 bra 	$L__BB0_73;
	setp.ne.s16 	%p37, %rs14, 89;
	@%p37 bra 	$L__BB0_75;
	ld.local.u8 	%rs15, [%rd1+14];
	setp.gt.u16 	%p38, %rs15, 219;
	@%p38 bra 	$L__BB0_73;
	setp.ne.s16 	%p39, %rs15, 219;
	@%p39 bra 	$L__BB0_75;
	ld.local.u8 	%rs16, [%rd1+15];
	setp.gt.u16 	%p40, %rs16, 161;
	@%p40 bra 	$L__BB0_73;
	setp.ne.s16 	%p41, %rs16, 161;
	@%p41 bra 	$L__BB0_75;
	ld.local.u8 	%rs17, [%rd1+16];
	setp.gt.u16 	%p42, %rs17, 162;
	@%p42 bra 	$L__BB0_73;
	setp.ne.s16 	%p43, %rs17, 162;
	@%p43 bra 	$L__BB0_75;
	ld.local.u8 	%rs18, [%rd1+17];
	setp.gt.u16 	%p44, %rs18, 28;
	@%p44 bra 	$L__BB0_73;
	setp.ne.s16 	%p45, %rs18, 28;
	@%p45 bra 	$L__BB0_75;
	ld.local.u8 	%rs19, [%rd1+18];
	setp.gt.u16 	%p46, %rs19, 164;
	@%p46 bra 	$L__BB0_73;
	setp.ne.s16 	%p47, %rs19, 164;
	@%p47 bra 	$L__BB0_75;
	ld.local.u8 	%rs115, [%rd1+19];
	setp.eq.s16 	%p48, %rs115, 255;
	@%p48 bra 	$L__BB0_73;
	setp.ne.s16 	%p49, %rs115, 254;
	@%p49 bra 	$L__BB0_75;
	ld.local.u8 	%rs20, [%rd1+20];
	setp.gt.u16 	%p50, %rs20, 236;
	@%p50 bra 	$L__BB0_73;
	setp.ne.s16 	%p51, %rs20, 236;
	@%p51 bra 	$L__BB0_75;
	ld.local.u8 	%rs21, [%rd1+21];
	setp.gt.u16 	%p52, %rs21, 19;
	@%p52 bra 	$L__BB0_73;
	setp.ne.s16 	%p53, %rs21, 19;
	@%p53 bra 	$L__BB0_75;
	ld.local.u8 	%rs22, [%rd1+22];
	setp.gt.u16 	%p54, %rs22, 187;
	@%p54 bra 	$L__BB0_73;
	setp.ne.s16 	%p55, %rs22, 187;
	@%p55 bra 	$L__BB0_75;
	ld.local.u8 	%rs23, [%rd1+23];
	setp.gt.u16 	%p56, %rs23, 11;
	@%p56 bra 	$L__BB0_73;
	setp.ne.s16 	%p57, %rs23, 11;
	@%p57 bra 	$L__BB0_75;
	ld.local.u8 	%rs24, [%rd1+24];
	setp.gt.u16 	%p58, %rs24, 112;
	@%p58 bra 	$L__BB0_73;
	setp.ne.s16 	%p59, %rs24, 112;
	@%p59 bra 	$L__BB0_75;
	ld.local.u8 	%rs25, [%rd1+25];
	setp.gt.u16 	%p60, %rs25, 146;
	@%p60 bra 	$L__BB0_73;
	setp.ne.s16 	%p61, %rs25, 146;
	@%p61 bra 	$L__BB0_75;
	ld.local.u8 	%rs26, [%rd1+26];
	setp.gt.u16 	%p62, %rs26, 44;
	@%p62 bra 	$L__BB0_73;
	setp.ne.s16 	%p63, %rs26, 44;
	@%p63 bra 	$L__BB0_75;
	ld.local.u8 	%rs27, [%rd1+27];
	setp.gt.u16 	%p64, %rs27, 42;
	@%p64 bra 	$L__BB0_73;
	setp.ne.s16 	%p65, %rs27, 42;
	@%p65 bra 	$L__BB0_75;
	ld.local.u8 	%rs28, [%rd1+28];
	setp.gt.u16 	%p66, %rs28, 172;
	@%p66 bra 	$L__BB0_73;
	setp.ne.s16 	%p67, %rs28, 172;
	@%p67 bra 	$L__BB0_75;
	ld.local.u8 	%rs29, [%rd1+29];
	setp.gt.u16 	%p68, %rs29, 239;
	@%p68 bra 	$L__BB0_73;
	setp.ne.s16 	%p69, %rs29, 239;
	@%p69 bra 	$L__BB0_75;
	ld.local.u8 	%rs30, [%rd1+30];
	setp.gt.u16 	%p70, %rs30, 31;
	@%p70 bra 	$L__BB0_73;
	setp.eq.s16 	%p71, %rs30, 31;
	ld.local.u8 	%rs116, [%rd1+31];
	setp.gt.u16 	%p72, %rs116, 151;
	and.pred  	%p73, %p71, %p72;
	@%p73 bra 	$L__BB0_73;
	bra.uni 	$L__BB0_75;
$L__BB0_73:
	atom.global.exch.b32 	%r526, [found], 1;
	setp.ne.s32 	%p74, %r526, 0;
	@%p74 bra 	$L__BB0_75;
	st.global.u32 	[foundNonce], %r1;
	mov.b16 	%rs119, 212;
	st.global.u8 	[foundHash], %rs119;
	mov.b16 	%rs120, 19;
	st.global.u8 	[foundHash+1], %rs120;
	mov.b16 	%rs121, 204;
	st.global.u8 	[foundHash+2], %rs121;
	mov.b16 	%rs122, 206;
	st.global.u8 	[foundHash+3], %rs122;
	mov.b16 	%rs123, 37;
	st.global.u8 	[foundHash+4], %rs123;
	mov.b16 	%rs124, 113;
	st.global.u8 	[foundHash+5], %rs124;
	mov.b16 	%rs125, 148;
	st.global.u8 	[foundHash+6], %rs125;
	mov.b16 	%rs126, 236;
	st.global.u8 	[foundHash+7], %rs126;
	mov.b16 	%rs127, 166;
	st.global.u8 	[foundHash+8], %rs127;
	mov.b16 	%rs128, 120;
	st.global.u8 	[foundHash+9], %rs128;
	mov.b16 	%rs129, 217;
	st.global.u8 	[foundHash+10], %rs129;
	st.global.u8 	[foundHash+11], %rs129;
	mov.b16 	%rs130, 15;
	st.global.u8 	[foundHash+12], %rs130;
	mov.b16 	%rs131, 89;
	st.global.u8 	[foundHash+13], %rs131;
	mov.b16 	%rs132, 219;
	st.global.u8 	[foundHash+14], %rs132;
	mov.b16 	%rs133, 161;
	st.global.u8 	[foundHash+15], %rs133;
	mov.b16 	%rs134, 162;
	st.global.u8 	[foundHash+16], %rs134;
	mov.b16 	%rs135, 28;
	st.global.u8 	[foundHash+17], %rs135;
	mov.b16 	%rs136, 164;
	st.global.u8 	[foundHash+18], %rs136;
	mov.b16 	%rs137, 254;
	st.global.u8 	[foundHash+19], %rs137;
	st.global.u8 	[foundHash+20], %rs126;
	st.global.u8 	[foundHash+21], %rs120;
	mov.b16 	%rs138, 187;
	st.global.u8 	[foundHash+22], %rs138;
	mov.b16 	%rs139, 11;
	st.global.u8 	[foundHash+23], %rs139;
	mov.b16 	%rs140, 112;
	st.global.u8 	[foundHash+24], %rs140;
	mov.b16 	%rs141, 146;
	st.global.u8 	[foundHash+25], %rs141;
	mov.b16 	%rs142, 44;
	st.global.u8 	[foundHash+26], %rs142;
	mov.b16 	%rs143, 42;
	st.global.u8 	[foundHash+27], %rs143;
	mov.b16 	%rs144, 172;
	st.global.u8 	[foundHash+28], %rs144;
	mov.b16 	%rs145, 239;
	st.global.u8 	[foundHash+29], %rs145;
	mov.b16 	%rs146, 31;
	st.global.u8 	[foundHash+30], %rs146;
	mov.b16 	%rs147, 152;
	st.global.u8 	[foundHash+31], %rs147;
$L__BB0_75:
	ret;

}


// ===== COMPILED SASS (sm_100) =====

	.target	sm_100

	.elftype	@"ET_EXEC"


//--------------------- .note.nv.tkinfo           --------------------------
	.section	.note.nv.tkinfo,"",@"SHT_NOTE"
	.sectionflags	@"SHF_NOTE_NV_TKINFO"
	.tkinfo
        /*0018*/ 	.word	0x00000002
        /*0030*/ 	.string	""
        /*0030*/ 	.string	"ptxas"
        /*0030*/ 	.string	"Cuda compilation tools, release 13.0, V13.0.88"
        /*0030*/ 	.string	"Build cuda_13.0.r13.0/compiler.36424714_0"
        /*0030*/ 	.string	"-arch sm_100 -m 64 "



//--------------------- .note.nv.cuinfo           --------------------------
	.section	.note.nv.cuinfo,"",@"SHT_NOTE"
	.sectionflags	@"SHF_NOTE_NV_CUINFO"
        /*0018*/ 	.short	0x0002
        /*001a*/ 	.short	0x0064
        /*001c*/ 	.short	0x0082
	.zero		2


//--------------------- .nv.info                  --------------------------
	.section	.nv.info,"",@"SHT_CUDA_INFO"
	.align	4


	//----- nvinfo : EIATTR_REGCOUNT
	.align		4
        /*0000*/ 	.byte	0x04, 0x2f
        /*0002*/ 	.short	(.L_5 - .L_4)
	.align		4
.L_4:
        /*0004*/ 	.word	index@(_Z10mineKernel11BlockHeaderjj)
        /*0008*/ 	.word	0x00000020


	//----- nvinfo : EIATTR_FRAME_SIZE
	.align		4
.L_5:
        /*000c*/ 	.byte	0x04, 0x11
        /*000e*/ 	.short	(.L_7 - .L_6)
	.align		4
.L_6:
        /*0010*/ 	.word	index@(_Z10mineKernel11BlockHeaderjj)
        /*0014*/ 	.word	0x00000100


	//----- nvinfo : EIATTR_MIN_STACK_SIZE
	.align		4
.L_7:
        /*0018*/ 	.byte	0x04, 0x12
        /*001a*/ 	.short	(.L_9 - .L_8)
	.align		4
.L_8:
        /*001c*/ 	.word	index@(_Z10mineKernel11BlockHeaderjj)
        /*0020*/ 	.word	0x00000100
.L_9:


//--------------------- .nv.compat                --------------------------
	.section	.nv.compat,"",@"SHT_CUDA_COMPAT_INFO"
	.align	4
        /*0000*/ 	.byte	0x02, 0x09, 0x00, 0x00, 0x02, 0x02, 0x01, 0x00, 0x02, 0x05, 0x05, 0x00, 0x03, 0x07, 0x01, 0x01
        /*0010*/ 	.byte	0x02, 0x03, 0x00, 0x00, 0x02, 0x06, 0x01, 0x00, 0x04, 0x0b, 0x08, 0x00, 0x09, 0x00, 0x00, 0x00
        /*0020*/ 	.byte	0x00, 0x00, 0x00, 0x00


//--------------------- .nv.info._Z10mineKernel11BlockHeaderjj --------------------------
	.section	.nv.info._Z10mineKernel11BlockHeaderjj,"",@"SHT_CUDA_INFO"
	.sectionflags	@""
	.align	4


	//----- nvinfo : EIATTR_CUDA_API_VERSION
	.align		4
        /*0000*/ 	.byte	0x04, 0x37
        /*0002*/ 	.short	(.L_11 - .L_10)
.L_10:
        /*0004*/ 	.word	0x00000082


	//----- nvinfo : EIATTR_KPARAM_INFO
	.align		4
.L_11:
        /*0008*/ 	.byte	0x04, 0x17
        /*000a*/ 	.short	(.L_13 - .L_12)
.L_12:
        /*000c*/ 	.word	0x00000000
        /*0010*/ 	.short	0x0002
        /*0012*/ 	.short	0x0054
        /*0014*/ 	.byte	0x00, 0xf0, 0x11, 0x00


	//----- nvinfo : EIATTR_KPARAM_INFO
	.align		4
.L_13:
        /*0018*/ 	.byte	0x04, 0x17
        /*001a*/ 	.short	(.L_15 - .L_14)
.L_14:
        /*001c*/ 	.word	0x00000000
        /*0020*/ 	.short	0x0001
        /*0022*/ 	.short	0x0050
        /*0024*/ 	.byte	0x00, 0xf0, 0x11, 0x00


	//----- nvinfo : EIATTR_KPARAM_INFO
	.align		4
.L_15:
        /*0028*/ 	.byte	0x04, 0x17
        /*002a*/ 	.short	(.L_17 - .L_16)
.L_16:
        /*002c*/ 	.word	0x00000000
        /*0030*/ 	.short	0x0000
        /*0032*/ 	.short	0x0000
        /*0034*/ 	.byte	0x00, 0xf0, 0x41, 0x01


	//----- nvinfo : EIATTR_SPARSE_MMA_MASK
	.align		4
.L_17:
        /*0038*/ 	.byte	0x03, 0x50
        /*003a*/ 	.short	0x0000


	//----- nvinfo : EIATTR_MAXREG_COUNT
	.align		4
        /*003c*/ 	.byte	0x03, 0x1b
        /*003e*/ 	.short	0x00ff


	//----- nvinfo : EIATTR_NUM_BARRIERS
	.align		4
        /*0040*/ 	.byte	0x02, 0x4c
        /*0042*/ 	.byte	0x01
	.zero		1


	//----- nvinfo : EIATTR_MERCURY_ISA_VERSION
	.align		4
        /*0044*/ 	.byte	0x03, 0x5f
        /*0046*/ 	.short	0x0101


	//----- nvinfo : EIATTR_UNUSED_LOAD_BYTE_OFFSET
	.align		4
        /*0048*/ 	.byte	0x04, 0x44
        /*004a*/ 	.short	(.L_19 - .L_18)


	//   ....[0]....
.L_18:
        /*004c*/ 	.word	0x00000ff0
        /*0050*/ 	.word	0x00000fff


	//----- nvinfo : EIATTR_VRC_CTA_INIT_COUNT
	.align		4
.L_19:
        /*0054*/ 	.byte	0x02, 0x4a
	.zero		1
	.zero		1


	//----- nvinfo : EIATTR_EXIT_INSTR_OFFSETS
	.align		4
        /*0058*/ 	.byte	0x04, 0x1c
        /*005a*/ 	.short	(.L_21 - .L_20)


	//   ....[0]....
.L_20:
        /*005c*/ 	.word	0x000009f0


	//   ....[1]....
        /*0060*/ 	.word	0x00002170


	//   ....[2]....
        /*0064*/ 	.word	0x000021c0


	//   ....[3]....
        /*0068*/ 	.word	0x00002210


	//   ....[4]....
        /*006c*/ 	.word	0x00002260


	//   ....[5]....
        /*0070*/ 	.word	0x000022b0


	//   ....[6]....
        /*0074*/ 	.word	0x00002300


	//   ....[7]....
        /*0078*/ 	.word	0x00002350


	//   ....[8]....
        /*007c*/ 	.word	0x000023a0


	//   ....[9]....
        /*0080*/ 	.word	0x000023f0


	//   ....[10]....
        /*0084*/ 	.word	0x00002440


	//   ....[11]....
        /*0088*/ 	.word	0x00002490


	//   ....[12]....
        /*008c*/ 	.word	0x000024e0


	//   ....[13]....
        /*0090*/ 	.word	0x00002530


	//   ....[14]....
        /*0094*/ 	.word	0x00002580


	//   ....[15]....
        /*0098*/ 	.word	0x000025d0


	//   ....[16]....
        /*009c*/ 	.word	0x00002620


	//   ....[17]....
        /*00a0*/ 	.word	0x00002670


	//   ....[18]....
        /*00a4*/ 	.word	0x000026c0


	//   ....[19]....
        /*00a8*/ 	.word	0x00002710


	//   ....[20]....
        /*00ac*/ 	.word	0x00002760


	//   ....[21]....
        /*00b0*/ 	.word	0x000027b0


	//   ....[22]....
        /*00b4*/ 	.word	0x00002800


	//   ....[23]....
        /*00b8*/ 	.word	0x00002850


	//   ....[24]....
        /*00bc*/ 	.word	0x000028a0


	//   ....[25]....
        /*00c0*/ 	.word	0x000028f0


	//   ....[26]....
        /*00c4*/ 	.word	0x00002940


	//   ....[27]....
        /*00c8*/ 	.word	0x00002990


	//   ....[28]....
        /*00cc*/ 	.word	0x000029e0


	//   ....[29]....
        /*00d0*/ 	.word	0x00002a30


	//   ....[30]....
        /*00d4*/ 	.word	0x00002a80


	//   ....[31]....
        /*00d8*/ 	.word	0x00002af0


	//   ....[32]....
        /*00dc*/ 	.word	0x00002b50


	//   ....[33]....
        /*00e0*/ 	.word	0x00003020


	//----- nvinfo : EIATTR_CRS_STACK_SIZE
	.align		4
.L_21:
        /*00e4*/ 	.byte	0x04, 0x1e
        /*00e6*/ 	.short	(.L_23 - .L_22)
.L_22:
        /*00e8*/ 	.word	0x00000000


	//----- nvinfo : EIATTR_CBANK_PARAM_SIZE
	.align		4
.L_23:
        /*00ec*/ 	.byte	0x03, 0x19
        /*00ee*/ 	.short	0x0058


	//----- nvinfo : EIATTR_PARAM_CBANK
	.align		4
        /*00f0*/ 	.byte	0x04, 0x0a
        /*00f2*/ 	.short	(.L_25 - .L_24)
	.align		4
.L_24:
        /*00f4*/ 	.word	index@(.nv.constant0._Z10mineKernel11BlockHeaderjj)
        /*00f8*/ 	.short	0x0380
        /*00fa*/ 	.short	0x0058


	//----- nvinfo : EIATTR_SW_WAR
	.align		4
.L_25:
        /*00fc*/ 	.byte	0x04, 0x36
        /*00fe*/ 	.short	(.L_27 - .L_26)
.L_26:
        /*0100*/ 	.word	0x00000008
.L_27:


//--------------------- .nv.callgraph             --------------------------
	.section	.nv.callgraph,"",@"SHT_CUDA_CALLGRAPH"
	.align	4
	.sectionentsize	8
	.align		4
        /*0000*/ 	.word	0x00000000
	.align		4
        /*0004*/ 	.word	0xffffffff
	.align		4
        /*0008*/ 	.word	0x00000000
	.align		4
        /*000c*/ 	.word	0xfffffffe
	.align		4
        /*0010*/ 	.word	0x00000000
	.align		4
        /*0014*/ 	.word	0xfffffffd
	.align		4
        /*0018*/ 	.word	0x00000000
	.align		4
        /*001c*/ 	.word	0xfffffffc


//--------------------- .nv.constant4             --------------------------
	.section	.nv.constant4,"a",@progbits
	.align	8
	.align		8
.nv.constant4:
        /*0000*/ 	.dword	foundNonce
	.align		8
        /*0008*/ 	.dword	found
	.align		8
        /*0010*/ 	.dword	foundHash
	.align		8
        /*0018*/ 	.dword	_ZN34_INTERNAL_3a62989b_4_k_cu_dcb5b6246sha2561kE


//--------------------- .text._Z10mineKernel11BlockHeaderjj --------------------------
	.section	.text._Z10mineKernel11BlockHeaderjj,"ax",@progbits
	.align	128
        .global         _Z10mineKernel11BlockHeaderjj
        .type           _Z10mineKernel11BlockHeaderjj,@function
        .size           _Z10mineKernel11BlockHeaderjj,(.L_x_8 - _Z10mineKernel11BlockHeaderjj)
        .other          _Z10mineKernel11BlockHeaderjj,@"STO_CUDA_ENTRY STV_DEFAULT"
_Z10mineKernel11BlockHeaderjj:
.text._Z10mineKernel11BlockHeaderjj:
[----:B------:R-:W0:Y:S01]  /*0000*/  LDC R1, c[0x0][0x37c] ;  /* 0x0000df00ff017b82 */ /* 0x000e220000000800 */
[----:B------:R-:W1:Y:S07]  /*0010*/  S2R R0, SR_TID.X ;  /* 0x0000000000007919 */ /* 0x000e6e0000002100 */
[----:B------:R-:W2:Y:S01]  /*0020*/  LDC.64 R2, c[0x4][0x8] ;  /* 0x01000200ff027b82 */ /* 0x000ea20000000a00 */
[----:B------:R-:W3:Y:S01]  /*0030*/  LDCU.64 UR6, c[0x0][0x358] ;  /* 0x00006b00ff0677ac */ /* 0x000ee20008000a00 */
[----:B------:R-:W-:Y:S01]  /*0040*/  BSSY.RECONVERGENT B0, `(.L_x_0) ;  /* 0x0000090000007945 */ /* 0x000fe20003800200 */
[----:B0-----:R-:W-:Y:S01]  /*0050*/  VIADD R1, R1, 0xffffff00 ;  /* 0xffffff0001017836 */ /* 0x001fe20000000000 */
[----:B-1----:R-:W-:-:S13]  /*0060*/  ISETP.NE.AND P0, PT, R0, RZ, PT ;  /* 0x000000ff0000720c */ /* 0x002fda0003f05270 */
[----:B--23--:R-:W-:Y:S05]  /*0070*/  @P0 BRA `(.L_x_1) ;  /* 0x0000000800300947 */ /* 0x00cfea0003800000 */
[----:B------:R-:W0:Y:S01]  /*0080*/  LDC.64 R16, c[0x0][0x388] ;  /* 0x0000e200ff107b82 */ /* 0x000e220000000a00 */
[----:B------:R-:W-:-:S07]  /*0090*/  UMOV UR4, 0x400 ;  /* 0x0000040000047882 */ /* 0x000fce0000000000 */
[----:B------:R-:W1:Y:S08]  /*00a0*/  LDC.64 R4, c[0x0][0x390] ;  /* 0x0000e400ff047b82 */ /* 0x000e700000000a00 */
[----:B------:R-:W2:Y:S01]  /*00b0*/  LDC R7, c[0x0][0x384] ;  /* 0x0000e100ff077b82 */ /* 0x000ea20000000800 */
[----:B0-----:R-:W-:-:S07]  /*00c0*/  PRMT R9, R17, 0x7772, RZ ;  /* 0x0000777211097816 */ /* 0x001fce00000000ff */
[----:B------:R-:W0:Y:S01]  /*00d0*/  S2UR UR5, SR_CgaCtaId ;  /* 0x00000000000579c3 */ /* 0x000e220000008800 */
[C---:B------:R-:W-:Y:S02]  /*00e0*/  PRMT R6, R17.reuse, 0x7773, RZ ;  /* 0x0000777311067816 */ /* 0x040fe400000000ff */
[----:B------:R-:W-:Y:S02]  /*00f0*/  PRMT R13, R17, 0x7771, RZ ;  /* 0x00007771110d7816 */ /* 0x000fe400000000ff */
[----:B------:R-:W-:Y:S02]  /*0100*/  PRMT R6, R9, 0x3340, R6 ;  /* 0x0000334009067816 */ /* 0x000fe40000000006 */
[----:B------:R-:W-:Y:S01]  /*0110*/  PRMT R0, R17, 0x7770, RZ ;  /* 0x0000777011007816 */ /* 0x000fe200000000ff */
[----:B------:R-:W3:Y:S01]  /*0120*/  LDC.64 R8, c[0x0][0x398] ;  /* 0x0000e600ff087b82 */ /* 0x000ee20000000a00 */
[C---:B------:R-:W-:Y:S02]  /*0130*/  PRMT R12, R16.reuse, 0x7773, RZ ;  /* 0x00007773100c7816 */ /* 0x040fe400000000ff */
[----:B------:R-:W-:-:S02]  /*0140*/  PRMT R11, R16, 0x7772, RZ ;  /* 0x00007772100b7816 */ /* 0x000fc400000000ff */
[C---:B-1----:R-:W-:Y:S02]  /*0150*/  PRMT R10, R4.reuse, 0x7773, RZ ;  /* 0x00007773040a7816 */ /* 0x042fe400000000ff */
[----:B------:R-:W-:Y:S02]  /*0160*/  PRMT R17, R4, 0x7772, RZ ;  /* 0x0000777204117816 */ /* 0x000fe400000000ff */
[----:B------:R-:W-:Y:S02]  /*0170*/  PRMT R15, R16, 0x7771, RZ ;  /* 0x00007771100f7816 */ /* 0x000fe400000000ff */
[C---:B------:R-:W-:Y:S02]  /*0180*/  PRMT R14, R4.reuse, 0x7771, RZ ;  /* 0x00007771040e7816 */ /* 0x040fe400000000ff */
[----:B------:R-:W-:Y:S02]  /*0190*/  PRMT R19, R4, 0x7770, RZ ;  /* 0x0000777004137816 */ /* 0x000fe400000000ff */
[----:B------:R-:W-:Y:S01]  /*01a0*/  PRMT R12, R11, 0x3340, R12 ;  /* 0x000033400b0c7816 */ /* 0x000fe2000000000c */
[----:B0-----:R-:W-:Y:S01]  /*01b0*/  ULEA UR4, UR5, UR4, 0x18 ;  /* 0x0000000405047291 */ /* 0x001fe2000f8ec0ff */
[----:B------:R-:W-:-:S02]  /*01c0*/  PRMT R16, R16, 0x7770, RZ ;  /* 0x0000777010107816 */ /* 0x000fc400000000ff */
[----:B------:R-:W-:Y:S02]  /*01d0*/  PRMT R4, R17, 0x3340, R10 ;  /* 0x0000334011047816 */ /* 0x000fe4000000000a */
[----:B------:R-:W-:Y:S02]  /*01e0*/  PRMT R13, R0, 0x3340, R13 ;  /* 0x00003340000d7816 */ /* 0x000fe4000000000d */
[C---:B------:R-:W-:Y:S02]  /*01f0*/  PRMT R11, R5.reuse, 0x7772, RZ ;  /* 0x00007772050b7816 */ /* 0x040fe400000000ff */
[C---:B------:R-:W-:Y:S02]  /*0200*/  PRMT R10, R5.reuse, 0x7770, RZ ;  /* 0x00007770050a7816 */ /* 0x040fe400000000ff */
[C---:B------:R-:W-:Y:S02]  /*0210*/  PRMT R0, R5.reuse, 0x7773, RZ ;  /* 0x0000777305007816 */ /* 0x040fe400000000ff */
[----:B------:R-:W-:-:S02]  /*0220*/  PRMT R17, R5, 0x7771, RZ ;  /* 0x0000777105117816 */ /* 0x000fc400000000ff */
[----:B------:R-:W-:Y:S02]  /*0230*/  PRMT R15, R16, 0x3340, R15 ;  /* 0x00003340100f7816 */ /* 0x000fe4000000000f */
[----:B------:R-:W-:Y:S02]  /*0240*/  PRMT R21, R19, 0x3340, R14 ;  /* 0x0000334013157816 */ /* 0x000fe4000000000e */
[C---:B--2---:R-:W-:Y:S02]  /*0250*/  PRMT R5, R7.reuse, 0x7773, RZ ;  /* 0x0000777307057816 */ /* 0x044fe400000000ff */
[C---:B------:R-:W-:Y:S02]  /*0260*/  PRMT R14, R7.reuse, 0x7772, RZ ;  /* 0x00007772070e7816 */ /* 0x040fe400000000ff */
[----:B------:R-:W-:Y:S02]  /*0270*/  PRMT R16, R7, 0x7771, RZ ;  /* 0x0000777107107816 */ /* 0x000fe400000000ff */
[----:B------:R-:W-:-:S02]  /*0280*/  PRMT R0, R11, 0x3340, R0 ;  /* 0x000033400b007816 */ /* 0x000fc40000000000 */
[----:B------:R-:W-:Y:S02]  /*0290*/  PRMT R7, R7, 0x7770, RZ ;  /* 0x0000777007077816 */ /* 0x000fe400000000ff */
[----:B------:R-:W-:Y:S02]  /*02a0*/  PRMT R17, R10, 0x3340, R17 ;  /* 0x000033400a117816 */ /* 0x000fe40000000011 */
[----:B------:R-:W0:Y:S01]  /*02b0*/  LDC.64 R10, c[0x0][0x3a0] ;  /* 0x0000e800ff0a7b82 */ /* 0x000e220000000a00 */
[----:B------:R-:W-:Y:S02]  /*02c0*/  PRMT R19, R14, 0x3340, R5 ;  /* 0x000033400e137816 */ /* 0x000fe40000000005 */
[----:B------:R-:W-:Y:S02]  /*02d0*/  PRMT R16, R7, 0x3340, R16 ;  /* 0x0000334007107816 */ /* 0x000fe40000000010 */
[----:B------:R-:W-:Y:S02]  /*02e0*/  PRMT R6, R13, 0x5410, R6 ;  /* 0x000054100d067816 */ /* 0x000fe40000000006 */
[----:B------:R-:W-:Y:S01]  /*02f0*/  PRMT R5, R15, 0x5410, R12 ;  /* 0x000054100f057816 */ /* 0x000fe2000000000c */
[----:B------:R-:W1:Y:S01]  /*0300*/  LDC R14, c[0x0][0x380] ;  /* 0x0000e000ff0e7b82 */ /* 0x000e620000000800 */
[----:B------:R-:W-:-:S02]  /*0310*/  PRMT R7, R21, 0x5410, R4 ;  /* 0x0000541015077816 */ /* 0x000fc40000000004 */
[----:B------:R-:W-:Y:S02]  /*0320*/  PRMT R4, R16, 0x5410, R19 ;  /* 0x0000541010047816 */ /* 0x000fe40000000013 */
[C---:B---3--:R-:W-:Y:S02]  /*0330*/  PRMT R13, R9.reuse, 0x7772, RZ ;  /* 0x00007772090d7816 */ /* 0x048fe400000000ff */
[C---:B------:R-:W-:Y:S01]  /*0340*/  PRMT R12, R9.reuse, 0x7770, RZ ;  /* 0x00007770090c7816 */ /* 0x040fe200000000ff */
[----:B------:R2:W-:Y:S01]  /*0350*/  STS.128 [UR4], R4 ;  /* 0x00000004ff007988 */ /* 0x0005e20008000c04 */
[C---:B------:R-:W-:Y:S01]  /*0360*/  PRMT R16, R9.reuse, 0x7773, RZ ;  /* 0x0000777309107816 */ /* 0x040fe200000000ff */
[----:B------:R-:W1:Y:S01]  /*0370*/  LDC R15, c[0x0][0x3c4] ;  /* 0x0000f100ff0f7b82 */ /* 0x000e620000000800 */
[----:B------:R-:W-:Y:S02]  /*0380*/  PRMT R19, R9, 0x7771, RZ ;  /* 0x0000777109137816 */ /* 0x000fe400000000ff */
[----:B------:R-:W-:-:S02]  /*0390*/  PRMT R16, R13, 0x3340, R16 ;  /* 0x000033400d107816 */ /* 0x000fc40000000010 */
[----:B------:R-:W-:Y:S02]  /*03a0*/  PRMT R19, R12, 0x3340, R19 ;  /* 0x000033400c137816 */ /* 0x000fe40000000013 */
[C---:B------:R-:W-:Y:S01]  /*03b0*/  PRMT R18, R8.reuse, 0x7773, RZ ;  /* 0x0000777308127816 */ /* 0x040fe200000000ff */
[----:B------:R-:W3:Y:S01]  /*03c0*/  LDC.64 R12, c[0x0][0x3a8] ;  /* 0x0000ea00ff0c7b82 */ /* 0x000ee20000000a00 */
[C---:B------:R-:W-:Y:S02]  /*03d0*/  PRMT R9, R8.reuse, 0x7772, RZ ;  /* 0x0000777208097816 */ /* 0x040fe400000000ff */
[C---:B------:R-:W-:Y:S02]  /*03e0*/  PRMT R21, R8.reuse, 0x7771, RZ ;  /* 0x0000777108157816 */ /* 0x040fe400000000ff */
[----:B------:R-:W-:Y:S02]  /*03f0*/  PRMT R18, R9, 0x3340, R18 ;  /* 0x0000334009127816 */ /* 0x000fe40000000012 */
[----:B------:R-:W-:-:S02]  /*0400*/  PRMT R22, R8, 0x7770, RZ ;  /* 0x0000777008167816 */ /* 0x000fc400000000ff */
[C---:B0-----:R-:W-:Y:S02]  /*0410*/  PRMT R8, R10.reuse, 0x7771, RZ ;  /* 0x000077710a087816 */ /* 0x041fe400000000ff */
[C---:B------:R-:W-:Y:S02]  /*0420*/  PRMT R9, R10.reuse, 0x7770, RZ ;  /* 0x000077700a097816 */ /* 0x040fe400000000ff */
[C---:B--2---:R-:W-:Y:S02]  /*0430*/  PRMT R4, R10.reuse, 0x7773, RZ ;  /* 0x000077730a047816 */ /* 0x044fe400000000ff */
[----:B------:R-:W-:Y:S01]  /*0440*/  PRMT R5, R10, 0x7772, RZ ;  /* 0x000077720a057816 */ /* 0x000fe200000000ff */
[----:B-1----:R-:W-:Y:S01]  /*0450*/  STS.64 [UR4+0x40], R14 ;  /* 0x0000400eff007988 */ /* 0x002fe20008000a04 */
[----:B------:R-:W-:Y:S02]  /*0460*/  PRMT R7, R22, 0x3340, R21 ;  /* 0x0000334016077816 */ /* 0x000fe40000000015 */
[----:B------:R-:W-:-:S02]  /*0470*/  PRMT R10, R11, 0x7773, RZ ;  /* 0x000077730b0a7816 */ /* 0x000fc400000000ff */
[----:B------:R-:W-:Y:S02]  /*0480*/  PRMT R20, R11, 0x7772, RZ ;  /* 0x000077720b147816 */ /* 0x000fe400000000ff */
[----:B------:R-:W-:Y:S01]  /*0490*/  PRMT R22, R9, 0x3340, R8 ;  /* 0x0000334009167816 */ /* 0x000fe20000000008 */
[----:B------:R-:W-:Y:S01]  /*04a0*/  STS.U8 [UR4+0x23], R10 ;  /* 0x0000230aff007988 */ /* 0x000fe20008000004 */
[C---:B------:R-:W-:Y:S01]  /*04b0*/  PRMT R21, R11.reuse, 0x7771, RZ ;  /* 0x000077710b157816 */ /* 0x040fe200000000ff */
[----:B------:R-:W0:Y:S01]  /*04c0*/  LDC.64 R8, c[0x0][0x3b8] ;  /* 0x0000ee00ff087b82 */ /* 0x000e220000000a00 */
[----:B------:R-:W-:Y:S01]  /*04d0*/  PRMT R11, R11, 0x7770, RZ ;  /* 0x000077700b0b7816 */ /* 0x000fe200000000ff */
[----:B------:R-:W-:Y:S01]  /*04e0*/  STS.U8 [UR4+0x22], R20 ;  /* 0x00002214ff007988 */ /* 0x000fe20008000004 */
[----:B------:R-:W-:Y:S02]  /*04f0*/  PRMT R23, R5, 0x3340, R4 ;  /* 0x0000334005177816 */ /* 0x000fe40000000004 */
[----:B------:R-:W-:Y:S01]  /*0500*/  PRMT R5, R7, 0x5410, R18 ;  /* 0x0000541007057816 */ /* 0x000fe20000000012 */
[----:B------:R1:W-:Y:S01]  /*0510*/  STS.U8 [UR4+0x20], R11 ;  /* 0x0000200bff007988 */ /* 0x0003e20008000004 */
[----:B------:R-:W-:-:S02]  /*0520*/  PRMT R4, R17, 0x5410, R0 ;  /* 0x0000541011047816 */ /* 0x000fc40000000000 */
[----:B------:R-:W-:Y:S01]  /*0530*/  PRMT R6, R19, 0x5410, R16 ;  /* 0x0000541013067816 */ /* 0x000fe20000000010 */
[----:B------:R-:W-:Y:S01]  /*0540*/  STS.U8 [UR4+0x21], R21 ;  /* 0x00002115ff007988 */ /* 0x000fe20008000004 */
[----:B------:R-:W-:Y:S02]  /*0550*/  PRMT R7, R22, 0x5410, R23 ;  /* 0x0000541016077816 */ /* 0x000fe40000000017 */
[C---:B---3--:R-:W-:Y:S01]  /*0560*/  PRMT R0, R13.reuse, 0x7773, RZ ;  /* 0x000077730d007816 */ /* 0x048fe200000000ff */
[----:B-1----:R-:W1:Y:S01]  /*0570*/  LDC.64 R10, c[0x0][0x3b0] ;  /* 0x0000ec00ff0a7b82 */ /* 0x002e620000000a00 */
[C---:B------:R-:W-:Y:S01]  /*0580*/  PRMT R16, R13.reuse, 0x7772, RZ ;  /* 0x000077720d107816 */ /* 0x040fe200000000ff */
[----:B------:R-:W-:Y:S01]  /*0590*/  STS.128 [UR4+0x10], R4 ;  /* 0x00001004ff007988 */ /* 0x000fe20008000c04 */
[----:B------:R-:W-:Y:S02]  /*05a0*/  PRMT R17, R13, 0x7770, RZ ;  /* 0x000077700d117816 */ /* 0x000fe400000000ff */
[C---:B------:R-:W-:Y:S01]  /*05b0*/  PRMT R18, R12.reuse, 0x7773, RZ ;  /* 0x000077730c127816 */ /* 0x040fe200000000ff */
[----:B------:R2:W-:Y:S01]  /*05c0*/  STS.U8 [UR4+0x2b], R0 ;  /* 0x00002b00ff007988 */ /* 0x0005e20008000004 */
[----:B------:R-:W-:-:S02]  /*05d0*/  PRMT R19, R12, 0x7772, RZ ;  /* 0x000077720c137816 */ /* 0x000fc400000000ff */
[----:B------:R-:W-:Y:S01]  /*05e0*/  PRMT R13, R13, 0x7771, RZ ;  /* 0x000077710d0d7816 */ /* 0x000fe200000000ff */
[----:B------:R-:W-:Y:S01]  /*05f0*/  STS.U8 [UR4+0x2a], R16 ;  /* 0x00002a10ff007988 */ /* 0x000fe20008000004 */
[C---:B0-----:R-:W-:Y:S02]  /*0600*/  PRMT R14, R9.reuse, 0x7770, RZ ;  /* 0x00007770090e7816 */ /* 0x041fe400000000ff */
[----:B------:R-:W-:Y:S01]  /*0610*/  PRMT R15, R8, 0x7772, RZ ;  /* 0x00007772080f7816 */ /* 0x000fe200000000ff */
[----:B--2---:R-:W0:Y:S01]  /*0620*/  LDC R0, c[0x0][0x3b0] ;  /* 0x0000ec00ff007b82 */ /* 0x004e220000000800 */
[----:B------:R2:W-:Y:S01]  /*0630*/  STS.U8 [UR4+0x29], R13 ;  /* 0x0000290dff007988 */ /* 0x0005e20008000004 */
[C---:B------:R-:W-:Y:S02]  /*0640*/  PRMT R4, R12.reuse, 0x7770, RZ ;  /* 0x000077700c047816 */ /* 0x040fe400000000ff */
[----:B------:R-:W-:Y:S01]  /*0650*/  PRMT R12, R12, 0x7771, RZ ;  /* 0x000077710c0c7816 */ /* 0x000fe200000000ff */
[----:B------:R-:W-:Y:S01]  /*0660*/  STS.U8 [UR4+0x28], R17 ;  /* 0x00002811ff007988 */ /* 0x000fe20008000004 */
[----:B------:R-:W-:-:S02]  /*0670*/  PRMT R7, R9, 0x7772, RZ ;  /* 0x0000777209077816 */ /* 0x000fc400000000ff */
[----:B------:R-:W3:Y:S01]  /*0680*/  LDC R6, c[0x0][0x3c0] ;  /* 0x0000f000ff067b82 */ /* 0x000ee20000000800 */
[----:B------:R4:W-:Y:S01]  /*0690*/  STS.U8 [UR4+0x24], R4 ;  /* 0x00002404ff007988 */ /* 0x0009e20008000004 */
[C---:B------:R-:W-:Y:S02]  /*06a0*/  PRMT R5, R9.reuse, 0x7773, RZ ;  /* 0x0000777309057816 */ /* 0x040fe400000000ff */
[C---:B--2---:R-:W-:Y:S01]  /*06b0*/  PRMT R13, R8.reuse, 0x7773, RZ ;  /* 0x00007773080d7816 */ /* 0x044fe200000000ff */
[----:B------:R2:W-:Y:S01]  /*06c0*/  STS.U8 [UR4+0x25], R12 ;  /* 0x0000250cff007988 */ /* 0x0005e20008000004 */
[----:B------:R-:W-:Y:S02]  /*06d0*/  PRMT R9, R9, 0x7771, RZ ;  /* 0x0000777109097816 */ /* 0x000fe400000000ff */
[----:B-1----:R-:W-:Y:S01]  /*06e0*/  PRMT R16, R11, 0x7772, RZ ;  /* 0x000077720b107816 */ /* 0x002fe200000000ff */
[----:B----4-:R-:W1:Y:S01]  /*06f0*/  LDC R4, c[0x0][0x3c8] ;  /* 0x0000f200ff047b82 */ /* 0x010e620000000800 */
[----:B------:R4:W-:Y:S01]  /*0700*/  STS.U8 [UR4+0x3a], R7 ;  /* 0x00003a07ff007988 */ /* 0x0009e20008000004 */
[----:B--2---:R-:W-:-:S03]  /*0710*/  PRMT R12, R8, 0x7770, RZ ;  /* 0x00007770080c7816 */ /* 0x004fc600000000ff */
[----:B------:R2:W-:Y:S01]  /*0720*/  STS.U8 [UR4+0x3b], R5 ;  /* 0x00003b05ff007988 */ /* 0x0005e20008000004 */
[----:B------:R-:W-:Y:S02]  /*0730*/  PRMT R8, R8, 0x7771, RZ ;  /* 0x0000777108087816 */ /* 0x000fe400000000ff */
[----:B0-----:R-:W-:Y:S01]  /*0740*/  PRMT R0, R0, 0x7770, RZ ;  /* 0x0000777000007816 */ /* 0x001fe200000000ff */
[----:B------:R0:W-:Y:S01]  /*0750*/  STS.U8 [UR4+0x39], R9 ;  /* 0x00003909ff007988 */ /* 0x0001e20008000004 */
[----:B----4-:R-:W-:-:S03]  /*0760*/  PRMT R7, R11, 0x7773, RZ ;  /* 0x000077730b077816 */ /* 0x010fc600000000ff */
[----:B------:R4:W-:Y:S01]  /*0770*/  STS.U8 [UR4+0x37], R13 ;  /* 0x0000370dff007988 */ /* 0x0009e20008000004 */
[----:B--2---:R-:W-:-:S03]  /*0780*/  PRMT R5, R10, 0x7771, RZ ;  /* 0x000077710a057816 */ /* 0x004fc600000000ff */
[----:B------:R3:W-:Y:S01]  /*0790*/  STS.U8 [UR4+0x34], R12 ;  /* 0x0000340cff007988 */ /* 0x0007e20008000004 */
[C---:B0-----:R-:W-:Y:S02]  /*07a0*/  PRMT R9, R11.reuse, 0x7770, RZ ;  /* 0x000077700b097816 */ /* 0x041fe400000000ff */
[----:B------:R-:W-:Y:S01]  /*07b0*/  PRMT R11, R11, 0x7771, RZ ;  /* 0x000077710b0b7816 */ /* 0x000fe200000000ff */
[----:B------:R0:W-:Y:S01]  /*07c0*/  STS.U8 [UR4+0x35], R8 ;  /* 0x00003508ff007988 */ /* 0x0001e20008000004 */
[C---:B----4-:R-:W-:Y:S02]  /*07d0*/  PRMT R13, R10.reuse, 0x7772, RZ ;  /* 0x000077720a0d7816 */ /* 0x050fe400000000ff */
[----:B------:R-:W-:Y:S01]  /*07e0*/  PRMT R10, R10, 0x7773, RZ ;  /* 0x000077730a0a7816 */ /* 0x000fe200000000ff */
[----:B------:R2:W-:Y:S01]  /*07f0*/  STS.U8 [UR4+0x33], R7 ;  /* 0x00003307ff007988 */ /* 0x0005e20008000004 */
[C---:B---3--:R-:W-:Y:S02]  /*0800*/  PRMT R12, R6.reuse, 0x7770, RZ ;  /* 0x00007770060c7816 */ /* 0x048fe400000000ff */
[C---:B0-----:R-:W-:Y:S01]  /*0810*/  PRMT R8, R6.reuse, 0x7772, RZ ;  /* 0x0000777206087816 */ /* 0x041fe200000000ff */
[----:B------:R0:W-:Y:S01]  /*0820*/  STS.U8 [UR4+0x27], R18 ;  /* 0x00002712ff007988 */ /* 0x0001e20008000004 */
[----:B--2---:R-:W-:-:S03]  /*0830*/  PRMT R7, R6, 0x7773, RZ ;  /* 0x0000777306077816 */ /* 0x004fc600000000ff */
[----:B------:R0:W-:Y:S01]  /*0840*/  STS.U8 [UR4+0x26], R19 ;  /* 0x00002613ff007988 */ /* 0x0001e20008000004 */
[----:B------:R-:W-:-:S03]  /*0850*/  PRMT R6, R6, 0x7771, RZ ;  /* 0x0000777106067816 */ /* 0x000fc600000000ff */
[----:B------:R0:W-:Y:S04]  /*0860*/  STS.U8 [UR4+0x38], R14 ;  /* 0x0000380eff007988 */ /* 0x0001e80008000004 */
        /* <DEDUP_REMOVED lines=12> */
[----:B-1----:R0:W-:Y:S02]  /*0930*/  STS [UR4+0x48], R4 ;  /* 0x00004804ff007988 */ /* 0x0021e40008000804 */
.L_x_1:
[----:B------:R-:W-:Y:S05]  /*0940*/  BSYNC.RECONVERGENT B0 ;  /* 0x0000000000007941 */ /* 0x000fea0003800200 */
.L_x_0:
[----:B------:R-:W-:Y:S06]  /*0950*/  BAR.SYNC.DEFER_BLOCKING 0x0 ;  /* 0x0000000000007b1d */ /* 0x000fec0000010000 */
[----:B0-----:R-:W0:Y:S02]  /*0960*/  S2R R5, SR_TID.X ;  /* 0x0000000000057919 */ /* 0x001e240000002100 */
[----:B------:R-:W0:Y:S01]  /*0970*/  LDC R0, c[0x0][0x360] ;  /* 0x0000d800ff007b82 */ /* 0x000e220000000800 */
[----:B------:R-:W1:Y:S01]  /*0980*/  LDCU.64 UR8, c[0x0][0x3d0] ;  /* 0x00007a00ff0877ac */ /* 0x000e620008000a00 */
[----:B------:R-:W2:Y:S06]  /*0990*/  LDG.E R2, desc[UR6][R2.64] ;  /* 0x0000000602027981 */ /* 0x000eac000c1e1900 */
[----:B------:R-:W0:Y:S02]  /*09a0*/  S2UR UR4, SR_CTAID.X ;  /* 0x00000000000479c3 */ /* 0x000e240000002500 */
[----:B0-----:R-:W-:-:S04]  /*09b0*/  IMAD R0, R0, UR4, R5 ;  /* 0x0000000400007c24 */ /* 0x001fc8000f8e0205 */
[----:B-1----:R-:W-:Y:S01]  /*09c0*/  VIADD R0, R0, UR8 ;  /* 0x0000000800007c36 */ /* 0x002fe20008000000 */
[----:B--2---:R-:W-:-:S04]  /*09d0*/  ISETP.NE.AND P0, PT, R2, RZ, PT ;  /* 0x000000ff0200720c */ /* 0x004fc80003f05270 */
[----:B------:R-:W-:-:S13]  /*09e0*/  ISETP.GE.U32.OR P0, PT, R0, UR9, P0 ;  /* 0x0000000900007c0c */ /* 0x000fda0008706470 */
[----:B------:R-:W-:Y:S05]  /*09f0*/  @P0 EXIT ;  /* 0x000000000000094d */ /* 0x000fea0003800000 */
[----:B------:R-:W0:Y:S01]  /*0a00*/  S2UR UR5, SR_CgaCtaId ;  /* 0x00000000000579c3 */ /* 0x000e220000008800 */
[----:B------:R-:W-:Y:S02]  /*0a10*/  UMOV UR4, 0x400 ;  /* 0x0000040000047882 */ /* 0x000fe40000000000 */
[----:B0-----:R-:W-:-:S09]  /*0a20*/  ULEA UR4, UR5, UR4, 0x18 ;  /* 0x0000000405047291 */ /* 0x001fd2000f8ec0ff */
[----:B------:R-:W0:Y:S04]  /*0a30*/  LDS.128 R8, [UR4+0x10] ;  /* 0x00001004ff087984 */ /* 0x000e280008000c00 */
[----:B------:R-:W-:Y:S04]  /*0a40*/  LDS.128 R24, [UR4] ;  /* 0x00000004ff187984 */ /* 0x000fe80008000c00 */
[----:B------:R-:W-:Y:S04]  /*0a50*/  LDS.U8 R6, [UR4+0x21] ;  /* 0x00002104ff067984 */ /* 0x000fe80008000000 */
[----:B------:R-:W1:Y:S04]  /*0a60*/  LDS.U8 R15, [UR4+0x20] ;  /* 0x00002004ff0f7984 */ /* 0x000e680008000000 */
[----:B------:R-:W2:Y:S04]  /*0a70*/  LDS.U8 R19, [UR4+0x22] ;  /* 0x00002204ff137984 */ /* 0x000ea80008000000 */
[----:B------:R-:W-:Y:S04]  /*0a80*/  LDS.U8 R18, [UR4+0x24] ;  /* 0x00002404ff127984 */ /* 0x000fe80008000000 */
[----:B------:R-:W-:Y:S04]  /*0a90*/  LDS.U8 R17, [UR4+0x26] ;  /* 0x00002604ff117984 */ /* 0x000fe80008000000 */
[----:B------:R-:W-:Y:S04]  /*0aa0*/  LDS.U8 R29, [UR4+0x3b] ;  /* 0x00003b04ff1d7984 */ /* 0x000fe80008000000 */
[----:B------:R-:W-:Y:S01]  /*0ab0*/  LDS.U8 R28, [UR4+0x3c] ;  /* 0x00003c04ff1c7984 */ /* 0x000fe20008000000 */
[----:B0-----:R-:W-:-:S02]  /*0ac0*/  PRMT R4, R8, 0x7771, RZ ;  /* 0x0000777108047816 */ /* 0x001fc400000000ff */
[----:B------:R-:W-:Y:S02]  /*0ad0*/  PRMT R3, R10, 0x7771, RZ ;  /* 0x000077710a037816 */ /* 0x000fe400000000ff */
[----:B------:R-:W-:Y:S01]  /*0ae0*/  PRMT R13, R8, 0x7770, RZ ;  /* 0x00007770080d7816 */ /* 0x000fe200000000ff */
[----:B------:R-:W-:Y:S01]  /*0af0*/  IMAD.U32 R4, R4, 0x10000, RZ ;  /* 0x0001000004047824 */ /* 0x000fe200078e00ff */
[----:B------:R-:W-:Y:S01]  /*0b00*/  PRMT R2, R9, 0x7771, RZ ;  /* 0x0000777109027816 */ /* 0x000fe200000000ff */
[----:B------:R-:W-:Y:S01]  /*0b10*/  IMAD.U32 R5, R3, 0x10000, RZ ;  /* 0x0001000003057824 */ /* 0x000fe200078e00ff */
[----:B------:R-:W-:Y:S02]  /*0b20*/  PRMT R20, R11, 0x7771, RZ ;  /* 0x000077710b147816 */ /* 0x000fe400000000ff */
[----:B------:R-:W-:Y:S01]  /*0b30*/  LOP3.LUT R4, R4, 0xff0000, RZ, 0xc0, !PT ;  /* 0x00ff000004047812 */ /* 0x000fe200078ec0ff */
[----:B------:R-:W-:Y:S01]  /*0b40*/  IMAD.U32 R2, R2, 0x10000, RZ ;  /* 0x0001000002027824 */ /* 0x000fe200078e00ff */
[----:B------:R-:W-:Y:S01]  /*0b50*/  LOP3.LUT R7, R5, 0xff0000, RZ, 0xc0, !PT ;  /* 0x00ff000005077812 */ /* 0x000fe200078ec0ff */
[----:B------:R-:W-:Y:S01]  /*0b60*/  IMAD.U32 R20, R20, 0x10000, RZ ;  /* 0x0001000014147824 */ /* 0x000fe200078e00ff */
[----:B------:R-:W-:Y:S01]  /*0b70*/  PRMT R14, R9, 0x7770, RZ ;  /* 0x00007770090e7816 */ /* 0x000fe200000000ff */
[----:B------:R-:W-:Y:S01]  /*0b80*/  IMAD R5, R13, 0x1000000, R4 ;  /* 0x010000000d057824 */ /* 0x000fe200078e0204 */
[----:B------:R-:W-:Y:S01]  /*0b90*/  PRMT R12, R10, 0x7770, RZ ;  /* 0x000077700a0c7816 */ /* 0x000fe200000000ff */
[----:B------:R-:W0:Y:S01]  /*0ba0*/  LDS.U8 R13, [UR4+0x25] ;  /* 0x00002504ff0d7984 */ /* 0x000e220008000000 */
[----:B------:R-:W-:Y:S01]  /*0bb0*/  LOP3.LUT R3, R2, 0xff0000, RZ, 0xc0, !PT ;  /* 0x00ff000002037812 */ /* 0x000fe200078ec0ff */
[----:B-1----:R-:W-:Y:S01]  /*0bc0*/  IMAD R22, R15, 0x100, R6 ;  /* 0x000001000f167824 */ /* 0x002fe200078e0206 */
[----:B------:R-:W-:Y:S01]  /*0bd0*/  PRMT R4, R8, 0x7772, RZ ;  /* 0x0000777208047816 */ /* 0x000fe200000000ff */
[----:B------:R-:W-:Y:S01]  /*0be0*/  IMAD R7, R12, 0x1000000, R7 ;  /* 0x010000000c077824 */ /* 0x000fe200078e0207 */
[C---:B------:R-:W-:Y:S01]  /*0bf0*/  PRMT R16, R27.reuse, 0x7771, RZ ;  /* 0x000077711b107816 */ /* 0x040fe200000000ff */
[----:B------:R-:W-:Y:S01]  /*0c00*/  IMAD R14, R14, 0x1000000, R3 ;  /* 0x010000000e0e7824 */ /* 0x000fe200078e0203 */
[----:B------:R-:W-:Y:S01]  /*0c10*/  PRMT R2, R8, 0x7773, RZ ;  /* 0x0000777308027816 */ /* 0x000fe200000000ff */
[----:B------:R-:W-:Y:S01]  /*0c20*/  LDS.U8 R3, [UR4+0x29] ;  /* 0x00002904ff037984 */ /* 0x000fe20008000000 */
[----:B------:R-:W-:Y:S01]  /*0c30*/  LOP3.LUT R8, R20, 0xff0000, RZ, 0xc0, !PT ;  /* 0x00ff000014087812 */ /* 0x000fe200078ec0ff */
[----:B------:R-:W-:Y:S01]  /*0c40*/  IMAD.SHL.U32 R20, R4, 0x100, RZ ;  /* 0x0000010004147824 */ /* 0x000fe200078e00ff */
[----:B------:R-:W-:Y:S01]  /*0c50*/  PRMT R21, R27, 0x7770, RZ ;  /* 0x000077701b157816 */ /* 0x000fe200000000ff */
[----:B------:R-:W1:Y:S01]  /*0c60*/  LDS.U8 R12, [UR4+0x28] ;  /* 0x00002804ff0c7984 */ /* 0x000e620008000000 */
[----:B------:R-:W-:Y:S01]  /*0c70*/  IMAD.U32 R16, R16, 0x10000, RZ ;  /* 0x0001000010107824 */ /* 0x000fe200078e00ff */
[----:B------:R-:W-:-:S02]  /*0c80*/  PRMT R23, R11, 0x7770, RZ ;  /* 0x000077700b177816 */ /* 0x000fc400000000ff */
[----:B------:R-:W-:Y:S01]  /*0c90*/  LOP3.LUT R5, R2, R5, R20, 0xfe, !PT ;  /* 0x0000000502057212 */ /* 0x000fe200078efe14 */
[----:B------:R-:W-:Y:S01]  /*0ca0*/  LDS.U8 R15, [UR4+0x30] ;  /* 0x00003004ff0f7984 */ /* 0x000fe20008000000 */
[----:B------:R-:W-:Y:S01]  /*0cb0*/  LOP3.LUT R16, R16, 0xff0000, RZ, 0xc0, !PT ;  /* 0x00ff000010107812 */ /* 0x000fe200078ec0ff */
[----:B------:R-:W-:Y:S02]  /*0cc0*/  IMAD R8, R23, 0x1000000, R8 ;  /* 0x0100000017087824 */ /* 0x000fe400078e0208 */
[----:B------:R-:W3:Y:S02]  /*0cd0*/  LDS.U8 R2, [UR4+0x2a] ;  /* 0x00002a04ff027984 */ /* 0x000ee40008000000 */
[----:B------:R-:W-:Y:S01]  /*0ce0*/  IMAD R4, R21, 0x1000000, R16 ;  /* 0x0100000015047824 */ /* 0x000fe200078e0210 */
[C---:B------:R-:W-:Y:S01]  /*0cf0*/  PRMT R16, R9.reuse, 0x7772, RZ ;  /* 0x0000777209107816 */ /* 0x040fe200000000ff */
[----:B------:R-:W-:Y:S01]  /*0d00*/  LDS.U8 R20, [UR4+0x2d] ;  /* 0x00002d04ff147984 */ /* 0x000fe20008000000 */
[----:B------:R-:W-:-:S03]  /*0d10*/  PRMT R21, R9, 0x7773, RZ ;  /* 0x0000777309157816 */ /* 0x000fc600000000ff */
[----:B------:R-:W-:Y:S01]  /*0d20*/  IMAD.SHL.U32 R9, R16, 0x100, RZ ;  /* 0x0000010010097824 */ /* 0x000fe200078e00ff */
[----:B------:R-:W4:Y:S04]  /*0d30*/  LDS.U8 R23, [UR4+0x2c] ;  /* 0x00002c04ff177984 */ /* 0x000f280008000000 */
[----:B------:R-:W-:Y:S01]  /*0d40*/  LOP3.LUT R6, R21, R14, R9, 0xfe, !PT ;  /* 0x0000000e15067212 */ /* 0x000fe200078efe09 */
[----:B--2---:R-:W-:Y:S01]  /*0d50*/  IMAD R9, R22, 0x100, R19 ;  /* 0x0000010016097824 */ /* 0x004fe200078e0213 */
[----:B------:R-:W-:Y:S01]  /*0d60*/  LDS.U8 R16, [UR4+0x35] ;  /* 0x00003504ff107984 */ /* 0x000fe20008000000 */
[----:B0-----:R-:W-:Y:S01]  /*0d70*/  IMAD R22, R18, 0x100, R13 ;  /* 0x0000010012167824 */ /* 0x001fe200078e020d */
[C---:B------:R-:W-:Y:S02]  /*0d80*/  PRMT R18, R10.reuse, 0x7772, RZ ;  /* 0x000077720a127816 */ /* 0x040fe400000000ff */
[----:B------:R-:W0:Y:S01]  /*0d90*/  LDS.U8 R21, [UR4+0x34] ;  /* 0x00003404ff157984 */ /* 0x000e220008000000 */
[----:B------:R-:W-:Y:S01]  /*0da0*/  PRMT R13, R10, 0x7773, RZ ;  /* 0x000077730a0d7816 */ /* 0x000fe200000000ff */
[----:B------:R-:W-:Y:S01]  /*0db0*/  IMAD R10, R22, 0x100, R17 ;  /* 0x00000100160a7824 */ /* 0x000fe200078e0211 */
[----:B------:R-:W-:Y:S01]  /*0dc0*/  PRMT R22, R11, 0x7772, RZ ;  /* 0x000077720b167816 */ /* 0x000fe200000000ff */
[----:B------:R-:W-:Y:S01]  /*0dd0*/  IMAD.SHL.U32 R18, R18, 0x100, RZ ;  /* 0x0000010012127824 */ /* 0x000fe200078e00ff */
[----:B------:R-:W2:Y:S04]  /*0de0*/  LDS.U8 R14, [UR4+0x31] ;  /* 0x00003104ff0e7984 */ /* 0x000ea80008000000 */
[----:B------:R-:W-:Y:S01]  /*0df0*/  LOP3.LUT R7, R13, R7, R18, 0xfe, !PT ;  /* 0x000000070d077212 */ /* 0x000fe200078efe12 */
[----:B-1----:R-:W-:Y:S01]  /*0e00*/  IMAD R19, R12, 0x100, R3 ;  /* 0x000001000c137824 */ /* 0x002fe200078e0203 */
[----:B------:R-:W1:Y:S04]  /*0e10*/  LDS.U8 R18, [UR4+0x36] ;  /* 0x00003604ff127984 */ /* 0x000e680008000000 */
[----:B------:R-:W5:Y:S04]  /*0e20*/  LDS.U8 R3, [UR4+0x2e] ;  /* 0x00002e04ff037984 */ /* 0x000f680008000000 */
[----:B------:R-:W-:Y:S01]  /*0e30*/  LDS.U8 R12, [UR4+0x39] ;  /* 0x00003904ff0c7984 */ /* 0x000fe20008000000 */
[----:B---3--:R-:W-:-:S03]  /*0e40*/  IMAD R2, R19, 0x100, R2 ;  /* 0x0000010013027824 */ /* 0x008fc600078e0202 */
[----:B------:R-:W3:Y:S04]  /*0e50*/  LDS.U8 R13, [UR4+0x38] ;  /* 0x00003804ff0d7984 */ /* 0x000ee80008000000 */
[----:B------:R-:W3:Y:S01]  /*0e60*/  LDS.U8 R17, [UR4+0x32] ;  /* 0x00003204ff117984 */ /* 0x000ee20008000000 */
[----:B----4-:R-:W-:Y:S01]  /*0e70*/  IMAD R20, R23, 0x100, R20 ;  /* 0x0000010017147824 */ /* 0x010fe200078e0214 */
[----:B------:R-:W-:Y:S01]  /*0e80*/  PRMT R23, R11, 0x7773, RZ ;  /* 0x000077730b177816 */ /* 0x000fe200000000ff */
[----:B------:R-:W-:Y:S01]  /*0e90*/  IMAD.SHL.U32 R11, R22, 0x100, RZ ;  /* 0x00000100160b7824 */ /* 0x000fe200078e00ff */
[----:B------:R-:W4:Y:S04]  /*0ea0*/  LDS.U8 R19, [UR4+0x3a] ;  /* 0x00003a04ff137984 */ /* 0x000f280008000000 */
[----:B------:R-:W-:-:S02]  /*0eb0*/  LOP3.LUT R8, R23, R8, R11, 0xfe, !PT ;  /* 0x0000000817087212 */ /* 0x000fc400078efe0b */
[----:B------:R-:W4:Y:S01]  /*0ec0*/  LDS.U8 R11, [UR4+0x2b] ;  /* 0x00002b04ff0b7984 */ /* 0x000f220008000000 */
[----:B0-----:R-:W-:-:S03]  /*0ed0*/  IMAD R21, R21, 0x100, R16 ;  /* 0x0000010015157824 */ /* 0x001fc600078e0210 */
[----:B------:R-:W0:Y:S01]  /*0ee0*/  LDS.U8 R16, [UR4+0x2f] ;  /* 0x00002f04ff107984 */ /* 0x000e220008000000 */
[----:B--2---:R-:W-:-:S03]  /*0ef0*/  IMAD R22, R15, 0x100, R14 ;  /* 0x000001000f167824 */ /* 0x004fc600078e020e */
[----:B------:R-:W2:Y:S01]  /*0f00*/  LDS.U8 R14, [UR4+0x23] ;  /* 0x00002304ff0e7984 */ /* 0x000ea20008000000 */
[----:B-1----:R-:W-:Y:S01]  /*0f10*/  IMAD R18, R21, 0x100, R18 ;  /* 0x0000010015127824 */ /* 0x002fe200078e0212 */
[C---:B------:R-:W-:Y:S02]  /*0f20*/  PRMT R21, R27.reuse, 0x7772, RZ ;  /* 0x000077721b157816 */ /* 0x040fe400000000ff */
[----:B------:R-:W1:Y:S01]  /*0f30*/  LDS.U8 R15, [UR4+0x27] ;  /* 0x00002704ff0f7984 */ /* 0x000e620008000000 */
[----:B------:R-:W-:Y:S01]  /*0f40*/  PRMT R27, R27, 0x7773, RZ ;  /* 0x000077731b1b7816 */ /* 0x000fe200000000ff */
[----:B-----5:R-:W-:Y:S02]  /*0f50*/  IMAD R3, R20, 0x100, R3 ;  /* 0x0000010014037824 */ /* 0x020fe400078e0203 */
[----:B------:R-:W-:-:S05]  /*0f60*/  IMAD.SHL.U32 R21, R21, 0x100, RZ ;  /* 0x0000010015157824 */ /* 0x000fca00078e00ff */
[----:B------:R-:W-:Y:S01]  /*0f70*/  LOP3.LUT R4, R27, R4, R21, 0xfe, !PT ;  /* 0x000000041b047212 */ /* 0x000fe200078efe15 */
[----:B---3--:R-:W-:Y:S01]  /*0f80*/  IMAD R20, R13, 0x100, R12 ;  /* 0x000001000d147824 */ /* 0x008fe200078e020c */
[----:B------:R-:W-:Y:S01]  /*0f90*/  LDS.U8 R27, [UR4+0x3f] ;  /* 0x00003f04ff1b7984 */ /* 0x000fe20008000000 */
[----:B------:R-:W-:-:S03]  /*0fa0*/  IMAD R17, R22, 0x100, R17 ;  /* 0x0000010016117824 */ /* 0x000fc600078e0211 */
[----:B------:R-:W3:Y:S01]  /*0fb0*/  LDS.U8 R12, [UR4+0x33] ;  /* 0x00003304ff0c7984 */ /* 0x000ee20008000000 */
[----:B----4-:R-:W-:-:S03]  /*0fc0*/  IMAD R19, R20, 0x100, R19 ;  /* 0x0000010014137824 */ /* 0x010fc600078e0213 */
[----:B------:R-:W4:Y:S01]  /*0fd0*/  LDS.U8 R13, [UR4+0x37] ;  /* 0x00003704ff0d7984 */ /* 0x000f220008000000 */
[----:B------:R-:W-:-:S03]  /*0fe0*/  IMAD.U32 R19, R19, 0x100, R29 ;  /* 0x0000010013137824 */ /* 0x000fc600078e001d */
[----:B------:R-:W5:Y:S01]  /*0ff0*/  LDS.128 R20, [UR4+0x40] ;  /* 0x00004004ff147984 */ /* 0x000f620008000c00 */
[----:B------:R-:W-:-:S03]  /*1000*/  IMAD.U32 R11, R2, 0x100, R11 ;  /* 0x00000100020b7824 */ /* 0x000fc600078e000b */
[----:B------:R-:W5:Y:S01]  /*1010*/  LDS.U8 R2, [UR4+0x3e] ;  /* 0x00003e04ff027984 */ /* 0x000f620008000000 */
[----:B0-----:R-:W-:-:S03]  /*1020*/  IMAD.U32 R16, R3, 0x100, R16 ;  /* 0x0000010003107824 */ /* 0x001fc600078e0010 */
[----:B------:R-:W0:Y:S01]  /*1030*/  LDS.U8 R3, [UR4+0x3d] ;  /* 0x00003d04ff037984 */ /* 0x000e220008000000 */
[----:B------:R-:W-:Y:S01]  /*1040*/  UMOV UR4, URZ ;  /* 0x000000ff00047c82 */ /* 0x000fe20008000000 */
[----:B--2---:R-:W-:Y:S01]  /*1050*/  IMAD.U32 R9, R9, 0x100, R14 ;  /* 0x0000010009097824 */ /* 0x004fe200078e000e */
[----:B------:R-:W-:Y:S01]  /*1060*/  PRMT R14, R25, 0x123, RZ ;  /* 0x00000123190e7816 */ /* 0x000fe200000000ff */
[----:B------:R2:W-:Y:S01]  /*1070*/  STL.128 [R1+0x10], R4 ;  /* 0x0000100401007387 */ /* 0x0005e20000100c00 */
[----:B-1----:R-:W-:Y:S01]  /*1080*/  IMAD.U32 R10, R10, 0x100, R15 ;  /* 0x000001000a0a7824 */ /* 0x002fe200078e000f */
[----:B------:R-:W-:-:S04]  /*1090*/  PRMT R15, R26, 0x123, RZ ;  /* 0x000001231a0f7816 */ /* 0x000fc800000000ff */
[----:B------:R2:W-:Y:S01]  /*10a0*/  STL.128 [R1+0x20], R8 ;  /* 0x0000200801007387 */ /* 0x0005e20000100c00 */
[----:B---3--:R-:W-:Y:S02]  /*10b0*/  IMAD.U32 R17, R17, 0x100, R12 ;  /* 0x0000010011117824 */ /* 0x008fe400078e000c */
[----:B----4-:R-:W-:Y:S01]  /*10c0*/  IMAD.U32 R18, R18, 0x100, R13 ;  /* 0x0000010012127824 */ /* 0x010fe200078e000d */
[----:B------:R-:W-:Y:S02]  /*10d0*/  PRMT R13, R24, 0x123, RZ ;  /* 0x00000123180d7816 */ /* 0x000fe400000000ff */
[----:B-----5:R-:W-:Y:S02]  /*10e0*/  PRMT R12, R20, 0x123, RZ ;  /* 0x00000123140c7816 */ /* 0x020fe400000000ff */
[----:B------:R2:W-:Y:S01]  /*10f0*/  STL.128 [R1+0x30], R16 ;  /* 0x0000301001007387 */ /* 0x0005e20000100c00 */
[----:B------:R-:W-:-:S03]  /*1100*/  IMAD R20, R27, 0x100, R2 ;  /* 0x000001001b147824 */ /* 0x000fc600078e0202 */
[----:B------:R2:W-:Y:S01]  /*1110*/  STL.128 [R1], R12 ;  /* 0x0000000c01007387 */ /* 0x0005e20000100c00 */
[----:B------:R-:W-:Y:S02]  /*1120*/  VIADD R2, R1, 0x28 ;  /* 0x0000002801027836 */ /* 0x000fe40000000000 */
[----:B0-----:R-:W-:-:S04]  /*1130*/  IMAD R3, R3, 0x100, R28 ;  /* 0x0000010003037824 */ /* 0x001fc800078e021c */
[----:B------:R-:W-:Y:S02]  /*1140*/  IMAD.U32 R3, R20, 0x10000, R3 ;  /* 0x0001000014037824 */ /* 0x000fe400078e0003 */
[----:B------:R-:W-:-:S07]  /*1150*/  IMAD.MOV.U32 R20, RZ, RZ, R2 ;  /* 0x000000ffff147224 */ /* 0x000fce00078e0002 */
.L_x_2:
[----:B--2---:R-:W2:Y:S04]  /*1160*/  LDL.128 R4, [R20+-0x28] ;  /* 0xffffd80014047983 */ /* 0x004ea80000100c00 */
[----:B------:R-:W3:Y:S04]  /*1170*/  LDL.64 R8, [R20+0x10] ;  /* 0x0000100014087983 */ /* 0x000ee80000100a00 */
[----:B------:R-:W4:Y:S04]  /*1180*/  LDL R17, [R20+-0x4] ;  /* 0xfffffc0014117983 */ /* 0x000f280000100800 */
[----:B------:R-:W5:Y:S04]  /*1190*/  LDL R13, [R20+-0x18] ;  /* 0xffffe800140d7983 */ /* 0x000f680000100800 */
[----:B------:R-:W5:Y:S04]  /*11a0*/  LDL R11, [R20+0x4] ;  /* 0x00000400140b7983 */ /* 0x000f680000100800 */
[----:B------:R-:W5:Y:S01]  /*11b0*/  LDL R12, [R20+0x8] ;  /* 0x00000800140c7983 */ /* 0x000f620000100800 */
[----:B------:R-:W-:-:S04]  /*11c0*/  UIADD3 UR4, UPT, UPT, UR4, 0x4, URZ ;  /* 0x0000000404047890 */ /* 0x000fc8000fffe0ff */
[----:B------:R-:W-:Y:S01]  /*11d0*/  UISETP.NE.AND UP0, UPT, UR4, 0x30, UPT ;  /* 0x000000300400788c */ /* 0x000fe2000bf05270 */
[C-C-:B--2---:R-:W-:Y:S02]  /*11e0*/  SHF.L.W.U32.HI R14, R5.reuse, 0x19, R5.reuse ;  /* 0x00000019050e7819 */ /* 0x144fe40000010e05 */
[--C-:B------:R-:W-:Y:S02]  /*11f0*/  SHF.L.W.U32.HI R15, R5, 0xe, R5.reuse ;  /* 0x0000000e050f7819 */ /* 0x100fe40000010e05 */
[----:B------:R-:W-:Y:S02]  /*1200*/  SHF.R.U32.HI R16, RZ, 0x3, R5 ;  /* 0x00000003ff107819 */ /* 0x000fe40000011605 */
[C-C-:B------:R-:W-:Y:S02]  /*1210*/  SHF.L.W.U32.HI R18, R6.reuse, 0x19, R6.reuse ;  /* 0x0000001906127819 */ /* 0x140fe40000010e06 */
[--C-:B------:R-:W-:Y:S02]  /*1220*/  SHF.L.W.U32.HI R19, R6, 0xe, R6.reuse ;  /* 0x0000000e06137819 */ /* 0x100fe40000010e06 */
[----:B------:R-:W-:-:S02]  /*1230*/  SHF.R.U32.HI R23, RZ, 0x3, R6 ;  /* 0x00000003ff177819 */ /* 0x000fc40000011606 */
[----:B------:R-:W-:Y:S02]  /*1240*/  LOP3.LUT R15, R16, R14, R15, 0x96, !PT ;  /* 0x0000000e100f7212 */ /* 0x000fe400078e960f */
[----:B------:R-:W-:Y:S02]  /*1250*/  LOP3.LUT R18, R23, R18, R19, 0x96, !PT ;  /* 0x0000001217127212 */ /* 0x000fe400078e9613 */
[C-C-:B---3--:R-:W-:Y:S02]  /*1260*/  SHF.L.W.U32.HI R14, R9.reuse, 0xf, R9.reuse ;  /* 0x0000000f090e7819 */ /* 0x148fe40000010e09 */
[--C-:B------:R-:W-:Y:S02]  /*1270*/  SHF.L.W.U32.HI R19, R9, 0xd, R9.reuse ;  /* 0x0000000d09137819 */ /* 0x100fe40000010e09 */
[----:B------:R-:W-:Y:S02]  /*1280*/  SHF.R.U32.HI R9, RZ, 0xa, R9 ;  /* 0x0000000aff097819 */ /* 0x000fe40000011609 */
[----:B------:R-:W-:-:S02]  /*1290*/  IADD3 R5, PT, PT, R10, R18, R5 ;  /* 0x000000120a057210 */ /* 0x000fc40007ffe005 */
[----:B------:R-:W-:Y:S02]  /*12a0*/  LOP3.LUT R16, R9, R14, R19, 0x96, !PT ;  /* 0x0000000e09107212 */ /* 0x000fe400078e9613 */
[C-C-:B------:R-:W-:Y:S02]  /*12b0*/  SHF.L.W.U32.HI R9, R8.reuse, 0xf, R8.reuse ;  /* 0x0000000f08097819 */ /* 0x140fe40000010e08 */
[--C-:B------:R-:W-:Y:S01]  /*12c0*/  SHF.L.W.U32.HI R10, R8, 0xd, R8.reuse ;  /* 0x0000000d080a7819 */ /* 0x100fe20000010e08 */
[----:B------:R-:W-:Y:S01]  /*12d0*/  IMAD.IADD R5, R16, 0x1, R5 ;  /* 0x0000000110057824 */ /* 0x000fe200078e0205 */
[----:B------:R-:W-:Y:S02]  /*12e0*/  SHF.R.U32.HI R14, RZ, 0xa, R8 ;  /* 0x0000000aff0e7819 */ /* 0x000fe40000011608 */
[----:B----4-:R-:W-:Y:S02]  /*12f0*/  IADD3 R4, PT, PT, R17, R15, R4 ;  /* 0x0000000f11047210 */ /* 0x010fe40007ffe004 */
[----:B------:R-:W-:-:S02]  /*1300*/  LOP3.LUT R9, R14, R9, R10, 0x96, !PT ;  /* 0x000000090e097212 */ /* 0x000fc400078e960a */
[C-C-:B-----5:R-:W-:Y:S02]  /*1310*/  SHF.L.W.U32.HI R19, R13.reuse, 0x19, R13.reuse ;  /* 0x000000190d137819 */ /* 0x160fe40000010e0d */
[----:B------:R-:W-:Y:S01]  /*1320*/  SHF.L.W.U32.HI R24, R13, 0xe, R13 ;  /* 0x0000000e0d187819 */ /* 0x000fe20000010e0d */
[----:B------:R-:W-:Y:S01]  /*1330*/  IMAD.IADD R4, R9, 0x1, R4 ;  /* 0x0000000109047824 */ /* 0x000fe200078e0204 */
[C-C-:B------:R-:W-:Y:S02]  /*1340*/  SHF.L.W.U32.HI R15, R7.reuse, 0x19, R7.reuse ;  /* 0x00000019070f7819 */ /* 0x140fe40000010e07 */
[--C-:B------:R-:W-:Y:S02]  /*1350*/  SHF.L.W.U32.HI R18, R7, 0xe, R7.reuse ;  /* 0x0000000e07127819 */ /* 0x100fe40000010e07 */
[----:B------:R-:W-:Y:S01]  /*1360*/  SHF.R.U32.HI R17, RZ, 0x3, R7 ;  /* 0x00000003ff117819 */ /* 0x000fe20000011607 */
[----:B------:R-:W-:Y:S01]  /*1370*/  STL.64 [R20+0x18], R4 ;  /* 0x0000180414007387 */ /* 0x000fe20000100a00 */
[----:B------:R-:W-:-:S02]  /*1380*/  SHF.R.U32.HI R13, RZ, 0x3, R13 ;  /* 0x00000003ff0d7819 */ /* 0x000fc4000001160d */
[----:B------:R-:W-:Y:S02]  /*1390*/  LOP3.LUT R15, R17, R15, R18, 0x96, !PT ;  /* 0x0000000f110f7212 */ /* 0x000fe400078e9612 */
[----:B------:R-:W-:Y:S02]  /*13a0*/  LOP3.LUT R19, R13, R19, R24, 0x96, !PT ;  /* 0x000000130d137212 */ /* 0x000fe400078e9618 */
[C-C-:B------:R-:W-:Y:S02]  /*13b0*/  SHF.L.W.U32.HI R14, R5.reuse, 0xf, R5.reuse ;  /* 0x0000000f050e7819 */ /* 0x140fe40000010e05 */
[--C-:B------:R-:W-:Y:S02]  /*13c0*/  SHF.L.W.U32.HI R17, R5, 0xd, R5.reuse ;  /* 0x0000000d05117819 */ /* 0x100fe40000010e05 */
[----:B------:R-:W-:Y:S02]  /*13d0*/  SHF.R.U32.HI R16, RZ, 0xa, R5 ;  /* 0x0000000aff107819 */ /* 0x000fe40000011605 */
[----:B------:R-:W-:-:S02]  /*13e0*/  SHF.L.W.U32.HI R9, R4, 0xf, R4 ;  /* 0x0000000f04097819 */ /* 0x000fc40000010e04 */
[--C-:B------:R-:W-:Y:S02]  /*13f0*/  SHF.L.W.U32.HI R10, R4, 0xd, R4.reuse ;  /* 0x0000000d040a7819 */ /* 0x100fe40000010e04 */
[----:B------:R-:W-:Y:S02]  /*1400*/  SHF.R.U32.HI R13, RZ, 0xa, R4 ;  /* 0x0000000aff0d7819 */ /* 0x000fe40000011604 */
[----:B------:R-:W-:Y:S02]  /*1410*/  IADD3 R6, PT, PT, R11, R15, R6 ;  /* 0x0000000f0b067210 */ /* 0x000fe40007ffe006 */
[----:B------:R-:W-:Y:S02]  /*1420*/  IADD3 R19, PT, PT, R12, R19, R7 ;  /* 0x000000130c137210 */ /* 0x000fe40007ffe007 */
[----:B------:R-:W-:Y:S02]  /*1430*/  LOP3.LUT R14, R16, R14, R17, 0x96, !PT ;  /* 0x0000000e100e7212 */ /* 0x000fe400078e9611 */
[----:B------:R-:W-:Y:S01]  /*1440*/  LOP3.LUT R9, R13, R9, R10, 0x96, !PT ;  /* 0x000000090d097212 */ /* 0x000fe200078e960a */
[----:B------:R-:W-:-:S02]  /*1450*/  IMAD.MOV.U32 R10, RZ, RZ, R8 ;  /* 0x000000ffff0a7224 */ /* 0x000fc400078e0008 */
[----:B------:R-:W-:Y:S02]  /*1460*/  IMAD.IADD R19, R14, 0x1, R19 ;  /* 0x000000010e137824 */ /* 0x000fe400078e0213 */
[----:B------:R-:W-:Y:S02]  /*1470*/  IMAD.IADD R9, R9, 0x1, R6 ;  /* 0x0000000109097824 */ /* 0x000fe400078e0206 */
[----:B------:R-:W-:Y:S01]  /*1480*/  VIADD R6, R20, 0x10 ;  /* 0x0000001014067836 */ /* 0x000fe20000000000 */
[----:B------:R-:W-:Y:S04]  /*1490*/  STL [R20+0x24], R19 ;  /* 0x0000241314007387 */ /* 0x000fe80000100800 */
[----:B------:R0:W-:Y:S02]  /*14a0*/  STL [R20+0x20], R9 ;  /* 0x0000200914007387 */ /* 0x0001e40000100800 */
[----:B0-----:R-:W-:Y:S01]  /*14b0*/  IMAD.MOV.U32 R20, RZ, RZ, R6 ;  /* 0x000000ffff147224 */ /* 0x001fe200078e0006 */
[----:B------:R-:W-:Y:S06]  /*14c0*/  BRA.U UP0, `(.L_x_2) ;  /* 0xfffffffd00247547 */ /* 0x000fec000b83ffff */
[----:B------:R-:W-:Y:S01]  /*14d0*/  PRMT R5, R21, 0x123, RZ ;  /* 0x0000012315057816 */ /* 0x000fe200000000ff */
[----:B------:R-:W-:Y:S01]  /*14e0*/  IMAD.MOV.U32 R12, RZ, RZ, -0x80000000 ;  /* 0x80000000ff0c7424 */ /* 0x000fe200078e00ff */
[----:B------:R-:W-:Y:S01]  /*14f0*/  PRMT R4, R3, 0x123, RZ ;  /* 0x0000012303047816 */ /* 0x000fe200000000ff */
[----:B------:R-:W-:Y:S01]  /*1500*/  IMAD.MOV.U32 R13, RZ, RZ, RZ ;  /* 0x000000ffff0d7224 */ /* 0x000fe200078e00ff */
[----:B------:R-:W-:Y:S02]  /*1510*/  PRMT R6, R22, 0x123, RZ ;  /* 0x0000012316067816 */ /* 0x000fe400000000ff */
[----:B------:R-:W-:Y:S02]  /*1520*/  CS2R R14, SRZ ;  /* 0x00000000000e7805 */ /* 0x000fe4000001ff00 */
[----:B------:R-:W-:Y:S01]  /*1530*/  PRMT R7, R0, 0x123, RZ ;  /* 0x0000012300077816 */ /* 0x000fe200000000ff */
[----:B------:R-:W-:Y:S01]  /*1540*/  IMAD.MOV.U32 R19, RZ, RZ, 0x280 ;  /* 0x00000280ff137424 */ /* 0x000fe200078e00ff */
[----:B------:R-:W-:Y:S01]  /*1550*/  CS2R R16, SRZ ;  /* 0x0000000000107805 */ /* 0x000fe2000001ff00 */
[----:B------:R-:W-:Y:S01]  /*1560*/  IMAD.MOV.U32 R18, RZ, RZ, RZ ;  /* 0x000000ffff127224 */ /* 0x000fe200078e00ff */
[----:B------:R0:W-:Y:S01]  /*1570*/  STL.128 [R1+0x10], R12 ;  /* 0x0000100c01007387 */ /* 0x0001e20000100c00 */
[----:B------:R-:W-:Y:S01]  /*1580*/  IMAD.MOV.U32 R8, RZ, RZ, RZ ;  /* 0x000000ffff087224 */ /* 0x000fe200078e00ff */
[----:B------:R-:W-:Y:S01]  /*1590*/  UMOV UR4, URZ ;  /* 0x000000ff00047c82 */ /* 0x000fe20008000000 */
[----:B------:R-:W-:Y:S01]  /*15a0*/  IMAD.MOV.U32 R3, RZ, RZ, R2 ;  /* 0x000000ffff037224 */ /* 0x000fe200078e0002 */
[----:B------:R0:W-:Y:S04]  /*15b0*/  STL.128 [R1], R4 ;  /* 0x0000000401007387 */ /* 0x0001e80000100c00 */
[----:B------:R0:W-:Y:S04]  /*15c0*/  STL.128 [R1+0x30], R16 ;  /* 0x0000301001007387 */ /* 0x0001e80000100c00 */
[----:B------:R0:W-:Y:S02]  /*15d0*/  STL.128 [R1+0x20], RZ ;  /* 0x000020ff01007387 */ /* 0x0001e40000100c00 */
.L_x_3:
[----:B0-----:R-:W2:Y:S04]  /*15e0*/  LDL.128 R4, [R3+-0x28] ;  /* 0xffffd80003047983 */ /* 0x001ea80000100c00 */
        /* <DEDUP_REMOVED lines=16> */
[----:B------:R-:W-:Y:S02]  /*16f0*/  SHF.L.W.U32.HI R19, R11, 0xd, R11 ;  /* 0x0000000d0b137819 */ /* 0x000fe40000010e0b */
[----:B------:R-:W-:Y:S02]  /*1700*/  IADD3 R18, PT, PT, R8, R18, R5 ;  /* 0x0000001208127210 */ /* 0x000fe40007ffe005 */
[----:B----4-:R-:W-:-:S02]  /*1710*/  IADD3 R15, PT, PT, R17, R15, R4 ;  /* 0x0000000f110f7210 */ /* 0x010fc40007ffe004 */
[----:B------:R-:W-:Y:S02]  /*1720*/  SHF.R.U32.HI R11, RZ, 0xa, R11 ;  /* 0x0000000aff0b7819 */ /* 0x000fe4000001160b */
[C-C-:B------:R-:W-:Y:S02]  /*1730*/  SHF.L.W.U32.HI R4, R10.reuse, 0xf, R10.reuse ;  /* 0x0000000f0a047819 */ /* 0x140fe40000010e0a */
[--C-:B------:R-:W-:Y:S02]  /*1740*/  SHF.L.W.U32.HI R5, R10, 0xd, R10.reuse ;  /* 0x0000000d0a057819 */ /* 0x100fe40000010e0a */
[----:B------:R-:W-:Y:S02]  /*1750*/  SHF.R.U32.HI R8, RZ, 0xa, R10 ;  /* 0x0000000aff087819 */ /* 0x000fe4000001160a */
[----:B------:R-:W-:Y:S02]  /*1760*/  LOP3.LUT R11, R11, R14, R19, 0x96, !PT ;  /* 0x0000000e0b0b7212 */ /* 0x000fe400078e9613 */
[----:B------:R-:W-:-:S02]  /*1770*/  LOP3.LUT R4, R8, R4, R5, 0x96, !PT ;  /* 0x0000000408047212 */ /* 0x000fc400078e9605 */
[--C-:B-----5:R-:W-:Y:S01]  /*1780*/  SHF.L.W.U32.HI R19, R13, 0x19, R13.reuse ;  /* 0x000000190d137819 */ /* 0x120fe20000010e0d */
[----:B------:R-:W-:Y:S01]  /*1790*/  IMAD.IADD R5, R11, 0x1, R18 ;  /* 0x000000010b057824 */ /* 0x000fe200078e0212 */
        /* <DEDUP_REMOVED lines=16> */
[----:B------:R-:W-:Y:S01]  /*18a0*/  IADD3 R12, PT, PT, R12, R19, R7 ;  /* 0x000000130c0c7210 */ /* 0x000fe20007ffe007 */
[----:B------:R-:W-:Y:S01]  /*18b0*/  VIADD R7, R3, 0x10 ;  /* 0x0000001003077836 */ /* 0x000fe20000000000 */
[----:B------:R-:W-:Y:S02]  /*18c0*/  LOP3.LUT R15, R17, R15, R16, 0x96, !PT ;  /* 0x0000000f110f7212 */ /* 0x000fe400078e9610 */
[----:B------:R-:W-:-:S03]  /*18d0*/  LOP3.LUT R8, R13, R8, R11, 0x96, !PT ;  /* 0x000000080d087212 */ /* 0x000fc600078e960b */
[----:B------:R-:W-:Y:S02]  /*18e0*/  IMAD.IADD R12, R15, 0x1, R12 ;  /* 0x000000010f0c7824 */ /* 0x000fe400078e020c */
[----:B------:R-:W-:Y:S02]  /*18f0*/  IMAD.IADD R6, R8, 0x1, R9 ;  /* 0x0000000108067824 */ /* 0x000fe400078e0209 */
[----:B------:R-:W-:Y:S01]  /*1900*/  IMAD.MOV.U32 R8, RZ, RZ, R10 ;  /* 0x000000ffff087224 */ /* 0x000fe200078e000a */
[----:B------:R-:W-:Y:S04]  /*1910*/  STL [R3+0x24], R12 ;  /* 0x0000240c03007387 */ /* 0x000fe80000100800 */
[----:B------:R0:W-:Y:S02]  /*1920*/  STL [R3+0x20], R6 ;  /* 0x0000200603007387 */ /* 0x0001e40000100800 */
[----:B0-----:R-:W-:Y:S01]  /*1930*/  IMAD.MOV.U32 R3, RZ, RZ, R7 ;  /* 0x000000ffff037224 */ /* 0x001fe200078e0007 */
[----:B------:R-:W-:Y:S06]  /*1940*/  BRA.U UP0, `(.L_x_3) ;  /* 0xfffffffd00247547 */ /* 0x000fec000b83ffff */
[----:B------:R-:W-:Y:S01]  /*1950*/  IMAD.MOV.U32 R4, RZ, RZ, -0x57d86664 ;  /* 0xa827999cff047424 */ /* 0x000fe200078e00ff */
[----:B------:R-:W-:Y:S01]  /*1960*/  CS2R R14, SRZ ;  /* 0x00000000000e7805 */ /* 0x000fe2000001ff00 */
[----:B------:R-:W-:Y:S01]  /*1970*/  IMAD.MOV.U32 R5, RZ, RZ, -0x67a9e46 ;  /* 0xf98561baff057424 */ /* 0x000fe200078e00ff */
[----:B------:R-:W-:Y:S01]  /*1980*/  CS2R R16, SRZ ;  /* 0x0000000000107805 */ /* 0x000fe2000001ff00 */
[----:B------:R-:W-:Y:S01]  /*1990*/  IMAD.MOV.U32 R6, RZ, RZ, 0x7a8ca6a7 ;  /* 0x7a8ca6a7ff067424 */ /* 0x000fe200078e00ff */
[----:B------:R-:W-:Y:S01]  /*19a0*/  UMOV UR4, URZ ;  /* 0x000000ff00047c82 */ /* 0x000fe20008000000 */
[----:B------:R-:W-:Y:S02]  /*19b0*/  IMAD.MOV.U32 R7, RZ, RZ, -0x1c925791 ;  /* 0xe36da86fff077424 */ /* 0x000fe400078e00ff */
[----:B------:R-:W-:Y:S02]  /*19c0*/  IMAD.MOV.U32 R8, RZ, RZ, 0x443949fc ;  /* 0x443949fcff087424 */ /* 0x000fe400078e00ff */
[----:B------:R-:W-:Y:S01]  /*19d0*/  IMAD.MOV.U32 R9, RZ, RZ, -0x71cf9ff7 ;  /* 0x8e306009ff097424 */ /* 0x000fe200078e00ff */
[----:B------:R0:W-:Y:S01]  /*19e0*/  STL.128 [R1], R4 ;  /* 0x0000000401007387 */ /* 0x0001e20000100c00 */
[----:B------:R-:W-:-:S02]  /*19f0*/  IMAD.MOV.U32 R10, RZ, RZ, 0x12aed128 ;  /* 0x12aed128ff0a7424 */ /* 0x000fc400078e00ff */
[----:B------:R-:W-:Y:S02]  /*1a00*/  IMAD.MOV.U32 R11, RZ, RZ, 0x4f0bc496 ;  /* 0x4f0bc496ff0b7424 */ /* 0x000fe400078e00ff */
[----:B------:R-:W-:Y:S02]  /*1a10*/  IMAD.MOV.U32 R12, RZ, RZ, -0x80000000 ;  /* 0x80000000ff0c7424 */ /* 0x000fe400078e00ff */
[----:B------:R-:W-:Y:S01]  /*1a20*/  IMAD.MOV.U32 R13, RZ, RZ, RZ ;  /* 0x000000ffff0d7224 */ /* 0x000fe200078e00ff */
[----:B------:R0:W-:Y:S01]  /*1a30*/  STL.128 [R1+0x10], R8 ;  /* 0x0000100801007387 */ /* 0x0001e20000100c00 */
[----:B------:R-:W-:Y:S02]  /*1a40*/  IMAD.MOV.U32 R19, RZ, RZ, 0x100 ;  /* 0x00000100ff137424 */ /* 0x000fe400078e00ff */
[----:B------:R-:W-:Y:S01]  /*1a50*/  IMAD.MOV.U32 R18, RZ, RZ, RZ ;  /* 0x000000ffff127224 */ /* 0x000fe200078e00ff */
[----:B------:R0:W-:Y:S01]  /*1a60*/  STL.128 [R1+0x20], R12 ;  /* 0x0000200c01007387 */ /* 0x0001e20000100c00 */
[----:B------:R-:W-:-:S03]  /*1a70*/  IMAD.MOV.U32 R20, RZ, RZ, RZ ;  /* 0x000000ffff147224 */ /* 0x000fc600078e00ff */
[----:B------:R0:W-:Y:S04]  /*1a80*/  STL.128 [R1+0x30], R16 ;  /* 0x0000301001007387 */ /* 0x0001e80000100c00 */
.L_x_4:
        /* <DEDUP_REMOVED lines=19> */
[----:B------:R-:W-:Y:S01]  /*1bc0*/  IADD3 R19, PT, PT, R20, R16, R5 ;  /* 0x0000001014137210 */ /* 0x000fe20007ffe005 */
[----:B------:R-:W-:Y:S01]  /*1bd0*/  IMAD.MOV.U32 R20, RZ, RZ, R8 ;  /* 0x000000ffff147224 */ /* 0x000fe200078e0008 */
[----:B----4-:R-:W-:-:S02]  /*1be0*/  IADD3 R13, PT, PT, R15, R13, R4 ;  /* 0x0000000d0f0d7210 */ /* 0x010fc40007ffe004 */
[----:B------:R-:W-:Y:S02]  /*1bf0*/  LOP3.LUT R12, R9, R12, R17, 0x96, !PT ;  /* 0x0000000c090c7212 */ /* 0x000fe400078e9611 */
[C-C-:B------:R-:W-:Y:S02]  /*1c00*/  SHF.L.W.U32.HI R4, R8.reuse, 0xf, R8.reuse ;  /* 0x0000000f08047819 */ /* 0x140fe40000010e08 */
[--C-:B------:R-:W-:Y:S02]  /*1c10*/  SHF.L.W.U32.HI R5, R8, 0xd, R8.reuse ;  /* 0x0000000d08057819 */ /* 0x100fe40000010e08 */
[----:B------:R-:W-:Y:S02]  /*1c20*/  SHF.R.U32.HI R9, RZ, 0xa, R8 ;  /* 0x0000000aff097819 */ /* 0x000fe40000011608 */
[----:B-----5:R-:W-:Y:S02]  /*1c30*/  SHF.L.W.U32.HI R17, R11, 0x19, R11 ;  /* 0x000000190b117819 */ /* 0x020fe40000010e0b */
[----:B------:R-:W-:Y:S01]  /*1c40*/  LOP3.LUT R4, R9, R4, R5, 0x96, !PT ;  /* 0x0000000409047212 */ /* 0x000fe200078e9605 */
[----:B------:R-:W-:Y:S01]  /*1c50*/  IMAD.IADD R5, R12, 0x1, R19 ;  /* 0x000000010c057824 */ /* 0x000fe200078e0213 */
[----:B------:R-:W-:-:S02]  /*1c60*/  SHF.L.W.U32.HI R18, R11, 0xe, R11 ;  /* 0x0000000e0b127819 */ /* 0x000fc40000010e0b */
[C---:B------:R-:W-:Y:S01]  /*1c70*/  SHF.L.W.U32.HI R14, R7.reuse, 0x19, R7 ;  /* 0x00000019070e7819 */ /* 0x040fe20000010e07 */
[----:B------:R-:W-:Y:S01]  /*1c80*/  IMAD.IADD R4, R4, 0x1, R13 ;  /* 0x0000000104047824 */ /* 0x000fe200078e020d */
[--C-:B------:R-:W-:Y:S02]  /*1c90*/  SHF.L.W.U32.HI R15, R7, 0xe, R7.reuse ;  /* 0x0000000e070f7819 */ /* 0x100fe40000010e07 */
[----:B------:R-:W-:Y:S02]  /*1ca0*/  SHF.R.U32.HI R16, RZ, 0x3, R7 ;  /* 0x00000003ff107819 */ /* 0x000fe40000011607 */
[----:B------:R-:W-:Y:S01]  /*1cb0*/  SHF.R.U32.HI R11, RZ, 0x3, R11 ;  /* 0x00000003ff0b7819 */ /* 0x000fe2000001160b */
[----:B------:R-:W-:Y:S01]  /*1cc0*/  STL.64 [R2+0x18], R4 ;  /* 0x0000180402007387 */ /* 0x000fe20000100a00 */
[----:B------:R-:W-:Y:S02]  /*1cd0*/  LOP3.LUT R14, R16, R14, R15, 0x96, !PT ;  /* 0x0000000e100e7212 */ /* 0x000fe400078e960f */
[----:B------:R-:W-:-:S02]  /*1ce0*/  LOP3.LUT R17, R11, R17, R18, 0x96, !PT ;  /* 0x000000110b117212 */ /* 0x000fc400078e9612 */
[C-C-:B------:R-:W-:Y:S02]  /*1cf0*/  SHF.L.W.U32.HI R13, R5.reuse, 0xf, R5.reuse ;  /* 0x0000000f050d7819 */ /* 0x140fe40000010e05 */
[--C-:B------:R-:W-:Y:S02]  /*1d00*/  SHF.L.W.U32.HI R16, R5, 0xd, R5.reuse ;  /* 0x0000000d05107819 */ /* 0x100fe40000010e05 */
[----:B------:R-:W-:Y:S02]  /*1d10*/  SHF.R.U32.HI R15, RZ, 0xa, R5 ;  /* 0x0000000aff0f7819 */ /* 0x000fe40000011605 */
[C-C-:B------:R-:W-:Y:S02]  /*1d20*/  SHF.L.W.U32.HI R9, R4.reuse, 0xf, R4.reuse ;  /* 0x0000000f04097819 */ /* 0x140fe40000010e04 */
[--C-:B------:R-:W-:Y:S02]  /*1d30*/  SHF.L.W.U32.HI R12, R4, 0xd, R4.reuse ;  /* 0x0000000d040c7819 */ /* 0x100fe40000010e04 */
[----:B------:R-:W-:-:S02]  /*1d40*/  SHF.R.U32.HI R11, RZ, 0xa, R4 ;  /* 0x0000000aff0b7819 */ /* 0x000fc40000011604 */
[----:B------:R-:W-:Y:S01]  /*1d50*/  IADD3 R14, PT, PT, R3, R14, R6 ;  /* 0x0000000e030e7210 */ /* 0x000fe20007ffe006 */
[----:B------:R-:W-:Y:S01]  /*1d60*/  VIADD R3, R2, 0x10 ;  /* 0x0000001002037836 */ /* 0x000fe20000000000 */
[----:B------:R-:W-:Y:S02]  /*1d70*/  IADD3 R10, PT, PT, R10, R17, R7 ;  /* 0x000000110a0a7210 */ /* 0x000fe40007ffe007 */
[----:B------:R-:W-:Y:S02]  /*1d80*/  LOP3.LUT R13, R15, R13, R16, 0x96, !PT ;  /* 0x0000000d0f0d7212 */ /* 0x000fe400078e9610 */
[----:B------:R-:W-:-:S03]  /*1d90*/  LOP3.LUT R9, R11, R9, R12, 0x96, !PT ;  /* 0x000000090b097212 */ /* 0x000fc600078e960c */
[----:B------:R-:W-:Y:S02]  /*1da0*/  IMAD.IADD R13, R13, 0x1, R10 ;  /* 0x000000010d0d7824 */ /* 0x000fe400078e020a */
[----:B------:R-:W-:-:S03]  /*1db0*/  IMAD.IADD R9, R9, 0x1, R14 ;  /* 0x0000000109097824 */ /* 0x000fc600078e020e */
[----:B------:R-:W-:Y:S04]  /*1dc0*/  STL [R2+0x24], R13 ;  /* 0x0000240d02007387 */ /* 0x000fe80000100800 */
[----:B------:R0:W-:Y:S02]  /*1dd0*/  STL [R2+0x20], R9 ;  /* 0x0000200902007387 */ /* 0x0001e40000100800 */
[----:B0-----:R-:W-:Y:S01]  /*1de0*/  IMAD.MOV.U32 R2, RZ, RZ, R3 ;  /* 0x000000ffff027224 */ /* 0x001fe200078e0003 */
[----:B------:R-:W-:Y:S06]  /*1df0*/  BRA.U UP0, `(.L_x_4) ;  /* 0xfffffffd00247547 */ /* 0x000fec000b83ffff */
[----:B------:R-:W-:Y:S01]  /*1e00*/  SHF.R.U32.HI R2, RZ, 0x18, R22 ;  /* 0x00000018ff027819 */ /* 0x000fe20000011616 */
[----:B------:R-:W-:Y:S01]  /*1e10*/  IMAD.MOV.U32 R3, RZ, RZ, -0x8 ;  /* 0xfffffff8ff037424 */ /* 0x000fe200078e00ff */
[----:B------:R-:W-:Y:S01]  /*1e20*/  ISETP.GE.U32.AND P0, PT, R22, 0x3000000, PT ;  /* 0x030000001600780c */ /* 0x000fe20003f06070 */
[----:B------:R0:W-:Y:S01]  /*1e30*/  STL.U8 [R1], RZ ;  /* 0x000000ff01007387 */ /* 0x0001e20000100000 */
[C---:B------:R-:W-:Y:S01]  /*1e40*/  VIMNMX.U16x2 R4, PT, PT, R2.reuse, 0x200020, PT ;  /* 0x0020002002047848 */ /* 0x040fe20003fe0200 */
[----:B------:R-:W-:Y:S01]  /*1e50*/  IMAD R3, R2, R3, 0x18 ;  /* 0x0000001802037424 */ /* 0x000fe200078e0203 */
[----:B------:R-:W-:Y:S01]  /*1e60*/  LOP3.LUT R2, R22, 0xffffff, RZ, 0xc0, !PT ;  /* 0x00ffffff16027812 */ /* 0x000fe200078ec0ff */
[----:B------:R0:W-:Y:S03]  /*1e70*/  STL.U8 [R1+0x1], RZ ;  /* 0x000001ff01007387 */ /* 0x0001e60000100000 */
[----:B------:R-:W-:Y:S01]  /*1e80*/  SEL R3, R3, RZ, !P0 ;  /* 0x000000ff03037207 */ /* 0x000fe20004000000 */
[----:B------:R0:W-:Y:S03]  /*1e90*/  STL.U8 [R1+0x2], RZ ;  /* 0x000002ff01007387 */ /* 0x0001e60000100000 */
[----:B------:R-:W-:Y:S01]  /*1ea0*/  SHF.R.U32.HI R2, RZ, R3, R2 ;  /* 0x00000003ff027219 */ /* 0x000fe20000011602 */
[----:B------:R0:W-:Y:S01]  /*1eb0*/  STL.U8 [R1+0x3], RZ ;  /* 0x000003ff01007387 */ /* 0x0001e20000100000 */
[----:B------:R-:W-:-:S03]  /*1ec0*/  LOP3.LUT R3, R4, 0xffff, RZ, 0xc0, !PT ;  /* 0x0000ffff04037812 */ /* 0x000fc600078ec0ff */
[----:B------:R0:W-:Y:S01]  /*1ed0*/  STL.U8 [R1+0x4], RZ ;  /* 0x000004ff01007387 */ /* 0x0001e20000100000 */
[----:B------:R-:W-:-:S03]  /*1ee0*/  LEA R3, R3, 0xffffffe8, 0x3 ;  /* 0xffffffe803037811 */ /* 0x000fc600078e18ff */
[----:B------:R0:W-:Y:S01]  /*1ef0*/  STL.U8 [R1+0x5], RZ ;  /* 0x000005ff01007387 */ /* 0x0001e20000100000 */
[----:B------:R-:W-:-:S03]  /*1f00*/  LEA.HI.SX32 R3, R3, 0x2, 0x1d ;  /* 0x0000000203037811 */ /* 0x000fc600078feaff */
[----:B------:R0:W-:Y:S01]  /*1f10*/  STL.U8 [R1+0x6], RZ ;  /* 0x000006ff01007387 */ /* 0x0001e20000100000 */
[----:B------:R-:W-:Y:S02]  /*1f20*/  SEL R4, R3, 0x2, P0 ;  /* 0x0000000203047807 */ /* 0x000fe40000000000 */
[----:B------:R-:W-:Y:S01]  /*1f30*/  SHF.R.U32.HI R3, RZ, 0x8, R2 ;  /* 0x00000008ff037819 */ /* 0x000fe20000011602 */
[----:B------:R0:W-:Y:S02]  /*1f40*/  STL.U8 [R1+0x7], RZ ;  /* 0x000007ff01007387 */ /* 0x0001e40000100000 */
[----:B------:R-:W-:Y:S01]  /*1f50*/  IMAD.IADD R7, R1, 0x1, R4 ;  /* 0x0000000101077824 */ /* 0x000fe200078e0204 */
[----:B------:R-:W-:Y:S01]  /*1f60*/  SHF.R.U32.HI R4, RZ, 0x10, R2 ;  /* 0x00000010ff047819 */ /* 0x000fe20000011602 */
[----:B------:R0:W-:Y:S04]  /*1f70*/  STL.U8 [R1+0x8], RZ ;  /* 0x000008ff01007387 */ /* 0x0001e80000100000 */
        /* <DEDUP_REMOVED lines=23> */
[----:B------:R0:W-:Y:S04]  /*20f0*/  STL.U8 [R7], R2 ;  /* 0x0000000207007387 */ /* 0x0001e80000100000 */
[----:B------:R0:W-:Y:S04]  /*2100*/  STL.U8 [R7+-0x1], R3 ;  /* 0xffffff0307007387 */ /* 0x0001e80000100000 */
[----:B------:R0:W-:Y:S04]  /*2110*/  STL.U8 [R7+-0x2], R4 ;  /* 0xfffffe0407007387 */ /* 0x0001e80000100000 */
[----:B------:R-:W2:Y:S01]  /*2120*/  LDL.U8 R5, [R1] ;  /* 0x0000000001057983 */ /* 0x000ea20000100000 */
[----:B------:R-:W-:Y:S01]  /*2130*/  BSSY.RECONVERGENT B0, `(.L_x_5) ;  /* 0x000009d000007945 */ /* 0x000fe20003800200 */
[----:B--2---:R-:W-:-:S13]  /*2140*/  ISETP.GT.U32.AND P0, PT, R5, 0xd4, PT ;  /* 0x000000d40500780c */ /* 0x004fda0003f04070 */
[----:B0-----:R-:W-:Y:S05]  /*2150*/  @P0 BRA `(.L_x_6) ;  /* 0x0000000800680947 */ /* 0x001fea0003800000 */
[----:B------:R-:W-:-:S13]  /*2160*/  ISETP.NE.AND P0, PT, R5, 0xd4, PT ;  /* 0x000000d40500780c */ /* 0x000fda0003f05270 */
[----:B------:R-:W-:Y:S05]  /*2170*/  @P0 EXIT ;  /* 0x000000000000094d */ /* 0x000fea0003800000 */
[----:B------:R-:W2:Y:S02]  /*2180*/  LDL.U8 R2, [R1+0x1] ;  /* 0x0000010001027983 */ /* 0x000ea40000100000 */
[----:B--2---:R-:W-:-:S13]  /*2190*/  ISETP.GT.U32.AND P0, PT, R2, 0x13, PT ;  /* 0x000000130200780c */ /* 0x004fda0003f04070 */
[----:B------:R-:W-:Y:S05]  /*21a0*/  @P0 BRA `(.L_x_6) ;  /* 0x0000000800540947 */ /* 0x000fea0003800000 */
        /* <DEDUP_REMOVED lines=88> */
[----:B--2---:R-:W-:-:S13]  /*2730*/  ISETP.NE.AND P0, PT, R2, 0xff, PT ;  /* 0x000000ff0200780c */ /* 0x004fda0003f05270 */
[----:B------:R-:W-:Y:S05]  /*2740*/  @!P0 BRA `(.L_x_6) ;  /* 0x0000000000ec8947 */ /* 0x000fea0003800000 */
        /* <DEDUP_REMOVED lines=55> */
[----:B------:R-:W2:Y:S02]  /*2ac0*/  LDL.U8 R3, [R1+0x1f] ;  /* 0x00001f0001037983 */ /* 0x000ea40000100000 */
[----:B--2---:R-:W-:-:S04]  /*2ad0*/  ISETP.GT.U32.AND P0, PT, R3, 0x97, PT ;  /* 0x000000970300780c */ /* 0x004fc80003f04070 */
[----:B------:R-:W-:-:S13]  /*2ae0*/  ISETP.EQ.AND P0, PT, R2, 0x1f, P0 ;  /* 0x0000001f0200780c */ /* 0x000fda0000702270 */
[----:B------:R-:W-:Y:S05]  /*2af0*/  @!P0 EXIT ;  /* 0x000000000000894d */ /* 0x000fea0003800000 */
.L_x_6:
[----:B------:R-:W-:Y:S05]  /*2b00*/  BSYNC.RECONVERGENT B0 ;  /* 0x0000000000007941 */ /* 0x000fea0003800200 */
.L_x_5:
[----:B------:R-:W0:Y:S01]  /*2b10*/  LDC.64 R2, c[0x4][0x8] ;  /* 0x01000200ff027b82 */ /* 0x000e220000000a00 */
[----:B------:R-:W-:-:S05]  /*2b20*/  IMAD.MOV.U32 R5, RZ, RZ, 0x1 ;  /* 0x00000001ff057424 */ /* 0x000fca00078e00ff */
[----:B0-----:R-:W2:Y:S02]  /*2b30*/  ATOMG.E.EXCH.STRONG.GPU PT, R2, desc[UR6][R2.64], R5 ;  /* 0x80000005020279a8 */ /* 0x001ea4000c1ef106 */
[----:B--2---:R-:W-:-:S13]  /*2b40*/  ISETP.NE.AND P0, PT, R2, RZ, PT ;  /* 0x000000ff0200720c */ /* 0x004fda0003f05270 */
[----:B------:R-:W-:Y:S05]  /*2b50*/  @P0 EXIT ;  /* 0x000000000000094d */ /* 0x000fea0003800000 */
[----:B------:R-:W0:Y:S01]  /*2b60*/  LDC.64 R4, c[0x4][RZ] ;  /* 0x01000000ff047b82 */ /* 0x000e220000000a00 */
[----:B------:R-:W-:Y:S02]  /*2b70*/  IMAD.MOV.U32 R7, RZ, RZ, 0x13 ;  /* 0x00000013ff077424 */ /* 0x000fe400078e00ff */
[----:B------:R-:W-:Y:S02]  /*2b80*/  IMAD.MOV.U32 R6, RZ, RZ, 0xd4 ;  /* 0x000000d4ff067424 */ /* 0x000fe400078e00ff */
[----:B------:R-:W-:Y:S02]  /*2b90*/  IMAD.MOV.U32 R8, RZ, RZ, 0xcc ;  /* 0x000000ccff087424 */ /* 0x000fe400078e00ff */
[----:B------:R-:W-:Y:S01]  /*2ba0*/  IMAD.MOV.U32 R9, RZ, RZ, 0x25 ;  /* 0x00000025ff097424 */ /* 0x000fe200078e00ff */
[----:B------:R-:W1:Y:S01]  /*2bb0*/  LDC.64 R2, c[0x4][0x10] ;  /* 0x01000400ff027b82 */ /* 0x000e620000000a00 */
[----:B------:R-:W-:Y:S02]  /*2bc0*/  IMAD.MOV.U32 R10, RZ, RZ, 0x59 ;  /* 0x00000059ff0a7424 */ /* 0x000fe400078e00ff */
[----:B------:R-:W-:Y:S01]  /*2bd0*/  IMAD.MOV.U32 R11, RZ, RZ, 0x98 ;  /* 0x00000098ff0b7424 */ /* 0x000fe200078e00ff */
[----:B0-----:R0:W-:Y:S04]  /*2be0*/  STG.E desc[UR6][R4.64], R0 ;  /* 0x0000000004007986 */ /* 0x0011e8000c101906 */
[----:B-1----:R1:W-:Y:S01]  /*2bf0*/  STG.E.U8 desc[UR6][R2.64], R6 ;  /* 0x0000000602007986 */ /* 0x0023e2000c101106 */
[----:B0-----:R-:W-:Y:S01]  /*2c00*/  PRMT R5, R7, 0x7610, R5 ;  /* 0x0000761007057816 */ /* 0x001fe20000000005 */
[----:B------:R-:W-:Y:S01]  /*2c10*/  IMAD.MOV.U32 R4, RZ, RZ, 0x94 ;  /* 0x00000094ff047424 */ /* 0x000fe200078e00ff */
[----:B------:R-:W-:Y:S01]  /*2c20*/  PRMT R7, R8, 0x7610, R7 ;  /* 0x0000761008077816 */ /* 0x000fe20000000007 */
[----:B------:R0:W-:Y:S01]  /*2c30*/  STG.E.U8 desc[UR6][R2.64+0x4], R9 ;  /* 0x0000040902007986 */ /* 0x0001e2000c101106 */
[----:B------:R-:W-:-:S02]  /*2c40*/  IMAD.MOV.U32 R8, RZ, RZ, 0xce ;  /* 0x000000ceff087424 */ /* 0x000fc400078e00ff */
[----:B------:R-:W-:Y:S01]  /*2c50*/  IMAD.MOV.U32 R0, RZ, RZ, 0x71 ;  /* 0x00000071ff007424 */ /* 0x000fe200078e00ff */
[----:B------:R-:W-:Y:S01]  /*2c60*/  STG.E.U8 desc[UR6][R2.64+0x1], R5 ;  /* 0x0000010502007986 */ /* 0x000fe2000c101106 */
[----:B-1----:R-:W-:-:S03]  /*2c70*/  IMAD.MOV.U32 R6, RZ, RZ, 0xec ;  /* 0x000000ecff067424 */ /* 0x002fc600078e00ff */
[----:B------:R1:W-:Y:S01]  /*2c80*/  STG.E.U8 desc[UR6][R2.64+0x15], R5 ;  /* 0x0000150502007986 */ /* 0x0003e2000c101106 */
[----:B0-----:R-:W-:-:S03]  /*2c90*/  IMAD.MOV.U32 R9, RZ, RZ, 0xf ;  /* 0x0000000fff097424 */ /* 0x001fc600078e00ff */
[----:B------:R0:W-:Y:S04]  /*2ca0*/  STG.E.U8 desc[UR6][R2.64+0x6], R4 ;  /* 0x0000060402007986 */ /* 0x0001e8000c101106 */
[----:B------:R2:W-:Y:S01]  /*2cb0*/  STG.E.U8 desc[UR6][R2.64+0x3], R8 ;  /* 0x0000030802007986 */ /* 0x0005e2000c101106 */
[----:B-1----:R-:W-:-:S03]  /*2cc0*/  PRMT R5, R6, 0x7610, R5 ;  /* 0x0000761006057816 */ /* 0x002fc60000000005 */
[----:B------:R1:W-:Y:S01]  /*2cd0*/  STG.E.U8 desc[UR6][R2.64+0x2], R7 ;  /* 0x0000020702007986 */ /* 0x0003e2000c101106 */
[----:B------:R-:W-:Y:S01]  /*2ce0*/  IMAD.MOV.U32 R6, RZ, RZ, 0xa6 ;  /* 0x000000a6ff067424 */ /* 0x000fe200078e00ff */
[----:B0-----:R-:W-:Y:S01]  /*2cf0*/  PRMT R4, R9, 0x7610, R4 ;  /* 0x0000761009047816 */ /* 0x001fe20000000004 */
[----:B------:R-:W-:Y:S01]  /*2d00*/  IMAD.MOV.U32 R9, RZ, RZ, 0xdb ;  /* 0x000000dbff097424 */ /* 0x000fe200078e00ff */
[----:B------:R0:W-:Y:S01]  /*2d10*/  STG.E.U8 desc[UR6][R2.64+0x5], R0 ;  /* 0x0000050002007986 */ /* 0x0001e2000c101106 */
[----:B--2---:R-:W-:-:S03]  /*2d20*/  IMAD.MOV.U32 R8, RZ, RZ, 0xd9 ;  /* 0x000000d9ff087424 */ /* 0x004fc600078e00ff */
[----:B------:R-:W-:Y:S01]  /*2d30*/  STG.E.U8 desc[UR6][R2.64+0x7], R5 ;  /* 0x0000070502007986 */ /* 0x000fe2000c101106 */
[----:B-1----:R-:W-:-:S03]  /*2d40*/  IMAD.MOV.U32 R7, RZ, RZ, 0x78 ;  /* 0x00000078ff077424 */ /* 0x002fc600078e00ff */
[----:B------:R1:W-:Y:S01]  /*2d50*/  STG.E.U8 desc[UR6][R2.64+0x14], R5 ;  /* 0x0000140502007986 */ /* 0x0003e2000c101106 */
[----:B0-----:R-:W-:-:S03]  /*2d60*/  PRMT R0, R8, 0x7610, R0 ;  /* 0x0000761008007816 */ /* 0x001fc60000000000 */
[----:B------:R0:W-:Y:S01]  /*2d70*/  STG.E.U8 desc[UR6][R2.64+0x9], R7 ;  /* 0x0000090702007986 */ /* 0x0001e2000c101106 */
[----:B------:R-:W-:Y:S01]  /*2d80*/  PRMT R8, R10, 0x7610, R8 ;  /* 0x000076100a087816 */ /* 0x000fe20000000008 */
[----:B------:R-:W-:Y:S02]  /*2d90*/  IMAD.MOV.U32 R10, RZ, RZ, 0x1c ;  /* 0x0000001cff0a7424 */ /* 0x000fe400078e00ff */
[----:B------:R2:W-:Y:S01]  /*2da0*/  STG.E.U8 desc[UR6][R2.64+0x8], R6 ;  /* 0x0000080602007986 */ /* 0x0005e2000c101106 */
[----:B-1----:R-:W-:Y:S01]  /*2db0*/  PRMT R5, R9, 0x7610, R5 ;  /* 0x0000761009057816 */ /* 0x002fe20000000005 */
[----:B------:R-:W-:Y:S02]  /*2dc0*/  IMAD.MOV.U32 R9, RZ, RZ, 0xa2 ;  /* 0x000000a2ff097424 */ /* 0x000fe400078e00ff */
[----:B------:R-:W-:Y:S03]  /*2dd0*/  STG.E.U8 desc[UR6][R2.64+0xa], R0 ;  /* 0x00000a0002007986 */ /* 0x000fe6000c101106 */
[----:B0-----:R-:W-:Y:S01]  /*2de0*/  PRMT R7, R9, 0x7610, R7 ;  /* 0x0000761009077816 */ /* 0x001fe20000000007 */
[----:B------:R0:W-:Y:S01]  /*2df0*/  STG.E.U8 desc[UR6][R2.64+0xb], R0 ;  /* 0x00000b0002007986 */ /* 0x0001e2000c101106 */
[----:B------:R-:W-:Y:S01]  /*2e00*/  PRMT R9, R10, 0x7610, R9 ;  /* 0x000076100a097816 */ /* 0x000fe20000000009 */
[----:B--2---:R-:W-:-:S02]  /*2e10*/  IMAD.MOV.U32 R6, RZ, RZ, 0xa1 ;  /* 0x000000a1ff067424 */ /* 0x004fc400078e00ff */
[----:B------:R-:W-:Y:S01]  /*2e20*/  IMAD.MOV.U32 R10, RZ, RZ, 0x2c ;  /* 0x0000002cff0a7424 */ /* 0x000fe200078e00ff */
[----:B------:R1:W-:Y:S04]  /*2e30*/  STG.E.U8 desc[UR6][R2.64+0xc], R4 ;  /* 0x00000c0402007986 */ /* 0x0003e8000c101106 */
[----:B------:R2:W-:Y:S01]  /*2e40*/  STG.E.U8 desc[UR6][R2.64+0xd], R8 ;  /* 0x00000d0802007986 */ /* 0x0005e2000c101106 */
[----:B0-----:R-:W-:-:S03]  /*2e50*/  IMAD.MOV.U32 R0, RZ, RZ, 0xa4 ;  /* 0x000000a4ff007424 */ /* 0x001fc600078e00ff */
[----:B------:R0:W-:Y:S04]  /*2e60*/  STG.E.U8 desc[UR6][R2.64+0xe], R5 ;  /* 0x00000e0502007986 */ /* 0x0001e8000c101106 */
[----:B------:R3:W-:Y:S01]  /*2e70*/  STG.E.U8 desc[UR6][R2.64+0xf], R6 ;  /* 0x00000f0602007986 */ /* 0x0007e2000c101106 */
[----:B-1----:R-:W-:-:S03]  /*2e80*/  IMAD.MOV.U32 R4, RZ, RZ, 0xfe ;  /* 0x000000feff047424 */ /* 0x002fc600078e00ff */
[----:B------:R1:W-:Y:S01]  /*2e90*/  STG.E.U8 desc[UR6][R2.64+0x11], R9 ;  /* 0x0000110902007986 */ /* 0x0003e2000c101106 */
[----:B--2---:R-:W-:Y:S02]  /*2ea0*/  IMAD.MOV.U32 R8, RZ, RZ, 0xb ;  /* 0x0000000bff087424 */ /* 0x004fe400078e00ff */
[----:B0-----:R-:W-:Y:S01]  /*2eb0*/  IMAD.MOV.U32 R5, RZ, RZ, 0xbb ;  /* 0x000000bbff057424 */ /* 0x001fe200078e00ff */
[----:B------:R0:W-:Y:S01]  /*2ec0*/  STG.E.U8 desc[UR6][R2.64+0x10], R7 ;  /* 0x0000100702007986 */ /* 0x0001e2000c101106 */
[----:B---3--:R-:W-:-:S03]  /*2ed0*/  IMAD.MOV.U32 R6, RZ, RZ, 0x70 ;  /* 0x00000070ff067424 */ /* 0x008fc600078e00ff */
[----:B------:R2:W-:Y:S01]  /*2ee0*/  STG.E.U8 desc[UR6][R2.64+0x12], R0 ;  /* 0x0000120002007986 */ /* 0x0005e2000c101106 */
[----:B-1----:R-:W-:Y:S01]  /*2ef0*/  PRMT R9, R10, 0x7610, R9 ;  /* 0x000076100a097816 */ /* 0x002fe20000000009 */
[----:B------:R-:W-:Y:S02]  /*2f00*/  IMAD.MOV.U32 R10, RZ, RZ, 0x1f ;  /* 0x0000001fff0a7424 */ /* 0x000fe400078e00ff */
[----:B------:R1:W-:Y:S01]  /*2f10*/  STG.E.U8 desc[UR6][R2.64+0x13], R4 ;  /* 0x0000130402007986 */ /* 0x0003e2000c101106 */
[----:B0-----:R-:W-:-:S03]  /*2f20*/  IMAD.MOV.U32 R7, RZ, RZ, 0x92 ;  /* 0x00000092ff077424 */ /* 0x001fc600078e00ff */
[----:B------:R0:W-:Y:S01]  /*2f30*/  STG.E.U8 desc[UR6][R2.64+0x16], R5 ;  /* 0x0000160502007986 */ /* 0x0001e2000c101106 */
[----:B--2---:R-:W-:-:S03]  /*2f40*/  IMAD.MOV.U32 R0, RZ, RZ, 0x2a ;  /* 0x0000002aff007424 */ /* 0x004fc600078e00ff */
[----:B------:R2:W-:Y:S04]  /*2f50*/  STG.E.U8 desc[UR6][R2.64+0x17], R8 ;  /* 0x0000170802007986 */ /* 0x0005e8000c101106 */
[----:B------:R3:W-:Y:S01]  /*2f60*/  STG.E.U8 desc[UR6][R2.64+0x18], R6 ;  /* 0x0000180602007986 */ /* 0x0007e2000c101106 */
[----:B-1----:R-:W-:Y:S02]  /*2f70*/  IMAD.MOV.U32 R4, RZ, RZ, 0xac ;  /* 0x000000acff047424 */ /* 0x002fe400078e00ff */
[----:B0-----:R-:W-:Y:S01]  /*2f80*/  IMAD.MOV.U32 R5, RZ, RZ, 0xef ;  /* 0x000000efff057424 */ /* 0x001fe200078e00ff */
[----:B------:R-:W-:Y:S01]  /*2f90*/  STG.E.U8 desc[UR6][R2.64+0x19], R7 ;  /* 0x0000190702007986 */ /* 0x000fe2000c101106 */
[----:B--2---:R-:W-:-:S03]  /*2fa0*/  PRMT R8, R10, 0x7610, R8 ;  /* 0x000076100a087816 */ /* 0x004fc60000000008 */
[----:B------:R-:W-:Y:S01]  /*2fb0*/  STG.E.U8 desc[UR6][R2.64+0x1a], R9 ;  /* 0x00001a0902007986 */ /* 0x000fe2000c101106 */
[----:B---3--:R-:W-:-:S03]  /*2fc0*/  PRMT R6, R11, 0x7610, R6 ;  /* 0x000076100b067816 */ /* 0x008fc60000000006 */
[----:B------:R-:W-:Y:S04]  /*2fd0*/  STG.E.U8 desc[UR6][R2.64+0x1b], R0 ;  /* 0x00001b0002007986 */ /* 0x000fe8000c101106 */
[----:B------:R-:W-:Y:S04]  /*2fe0*/  STG.E.U8 desc[UR6][R2.64+0x1c], R4 ;  /* 0x00001c0402007986 */ /* 0x000fe8000c101106 */
[----:B------:R-:W-:Y:S04]  /*2ff0*/  STG.E.U8 desc[UR6][R2.64+0x1d], R5 ;  /* 0x00001d0502007986 */ /* 0x000fe8000c101106 */
[----:B------:R-:W-:Y:S04]  /*3000*/  STG.E.U8 desc[UR6][R2.64+0x1e], R8 ;  /* 0x00001e0802007986 */ /* 0x000fe8000c101106 */
[----:B------:R-:W-:Y:S01]  /*3010*/  STG.E.U8 desc[UR6][R2.64+0x1f], R6 ;  /* 0x00001f0602007986 */ /* 0x000fe2000c101106 */
[----:B------:R-:W-:Y:S05]  /*3020*/  EXIT ;  /* 0x000000000000794d */ /* 0x000fea0003800000 */
.L_x_7:
[----:B------:R-:W-:-:S00]  /*3030*/  BRA `(.L_x_7) ;  /* 0xfffffffc00fc7947 */ /* 0x000fc0000383ffff */
[----:B------:R-:W-:-:S00]  /*3040*/  NOP ;  /* 0x0000000000007918 */ /* 0x000fc00000000000 */
        /* <DEDUP_REMOVED lines=11> */
.L_x_8:


//--------------------- .nv.global.init           --------------------------
	.section	.nv.global.init,"aw",@progbits
	.align	4
.nv.global.init:
	.type		_ZN34_INTERNAL_3a62989b_4_k_cu_dcb5b6246sha2561kE,@object
	.size		_ZN34_INTERNAL_3a62989b_4_k_cu_dcb5b6246sha2561kE,(.L_3 - _ZN34_INTERNAL_3a62989b_4_k_cu_dcb5b6246sha2561kE)
_ZN34_INTERNAL_3a62989b_4_k_cu_dcb5b6246sha2561kE:
        /*0000*/ 	.byte	0x98, 0x2f, 0x8a, 0x42, 0x91, 0x44, 0x37, 0x71, 0xcf, 0xfb, 0xc0, 0xb5, 0xa5, 0xdb, 0xb5, 0xe9
        /* <DEDUP_REMOVED lines=15> */
.L_3:


//--------------------- .nv.shared._Z10mineKernel11BlockHeaderjj --------------------------
	.section	.nv.shared._Z10mineKernel11BlockHeaderjj,"aw",@nobits
	.sectionflags	@""
	.align	4
.nv.shared._Z10mineKernel11BlockHeaderjj:
	.zero		1100


//--------------------- .nv.shared.reserved.0     --------------------------
	.section	.nv.shared.reserved.0,"aw",@nobits
	.weak		__nv_reservedSMEM_offset_0_alias
	.size		__nv_reservedSMEM_offset_0_alias, 0, 64
	.other		__nv_reservedSMEM_offset_0_alias,@"STO_CUDA_RESERVED_SHARED STV_DEFAULT"
__nv_reservedSMEM_offset_0_alias:
	.zero		0
	.zero		64


//--------------------- .nv.global                --------------------------
	.section	.nv.global,"aw",@nobits
	.align	4
.nv.global:
	.type		foundNonce,@object
	.size		foundNonce,(found - foundNonce)
foundNonce:
	.zero		4
	.type		found,@object
	.size		found,(foundHash - found)
found:
	.zero		4
	.type		foundHash,@object
	.size		foundHash,(.L_2 - foundHash)
foundHash:
	.zero		32
.L_2:


//--------------------- .nv.constant0._Z10mineKernel11BlockHeaderjj --------------------------
	.section	.nv.constant0._Z10mineKernel11BlockHeaderjj,"a",@progbits
	.sectionflags	@""
	.align	4
.nv.constant0._Z10mineKernel11BlockHeaderjj:
	.zero		984


//--------------------- SYMBOLS --------------------------

	.type		.nv.reservedSmem.offset0,@object
	.size		.nv.reservedSmem.offset0,0x4
	.type		.nv.reservedSmem.cap,@object
	.size		.nv.reservedSmem.cap,0x4
